# CuTe-DSL kernel — source=cudnn_frontend_dsl family=grouped_gemm_swiglu
# config = {"ab_dtype": "Float4E2M1FN", "sf_vec": 16, "d_dtype": "Float8E4M3FN", "vector_f32": true, "mma_mn": [128, 128], "cluster_mn": [2, 1]}


// ===== COMPILED SASS (sm_100a) =====

	.target	sm_100a

	.elftype	@"ET_EXEC"


//--------------------- .note.nv.tkinfo           --------------------------
	.section	.note.nv.tkinfo,"",@"SHT_NOTE"
	.sectionflags	@"SHF_NOTE_NV_TKINFO"
	.tkinfo
        /*0018*/ 	.word	0x00000081
        /*0030*/ 	.string	""
        /*0030*/ 	.string	"ptxas"
        /*0030*/ 	.string	"Cuda compilation tools, release 12.9, V12.9.83"
        /*0030*/ 	.string	"Build system must define TOOLS_VERSION_EXTENDED"
        /*0030*/ 	.string	"-O 3 -arch sm_100a "



//--------------------- .note.nv.cuver            --------------------------
	.section	.note.nv.cuver,"",@"SHT_NOTE"
	.sectionflags	@"SHF_NOTE_NV_CUVER"
        /*0018*/ 	.short	0x0001
        /*001a*/ 	.short	0x0064
        /*001c*/ 	.short	0x0001
        /*001e*/ 	.short	0x0000
        /*0020*/ 	.short	0x0001
        /*0022*/ 	.short	0x0000


//--------------------- .nv.info                  --------------------------
	.section	.nv.info,"",@"SHT_CUDA_INFO"
	.align	4


	//----- nvinfo : EIATTR_REGCOUNT
	.align		4
        /*0000*/ 	.byte	0x04, 0x2f
        /*0002*/ 	.short	(.L_4 - .L_3)
	.align		4
.L_3:
        /*0004*/ 	.word	index@(kernel_cutlass_kernel_cudnngrouped_gemmgrouped_gemm_swiglugrouped_gemm_swiglu_quantBlockScaledContiguousGroupedGemmKernel_object_at__TiledMMA_ThrLayoutVMNK11110000_PermutationMNK____MMAAt_0)
        /*0008*/ 	.word	0x00000083


	//----- nvinfo : EIATTR_FRAME_SIZE
	.align		4
.L_4:
        /*000c*/ 	.byte	0x04, 0x11
        /*000e*/ 	.short	(.L_6 - .L_5)
	.align		4
.L_5:
        /*0010*/ 	.word	index@($__internal_2_$__cuda_sm10x_tcgen05_guardrail_trap_unallocated_columns_being_dealloced)
        /*0014*/ 	.word	0x00000000


	//----- nvinfo : EIATTR_FRAME_SIZE
	.align		4
.L_6:
        /*0018*/ 	.byte	0x04, 0x11
        /*001a*/ 	.short	(.L_8 - .L_7)
	.align		4
.L_7:
        /*001c*/ 	.word	index@($__internal_1_$__cuda_sm10x_tcgen05_guardrail_trap_phase_invalid_during_alloc)
        /*0020*/ 	.word	0x00000000


	//----- nvinfo : EIATTR_FRAME_SIZE
	.align		4
.L_8:
        /*0024*/ 	.byte	0x04, 0x11
        /*0026*/ 	.short	(.L_10 - .L_9)
	.align		4
.L_9:
        /*0028*/ 	.word	index@($__internal_0_$__cuda_sm10x_tcgen05_guardrail_trap_col_being_dealloced_not_returned_by_alloc)
        /*002c*/ 	.word	0x00000000


	//----- nvinfo : EIATTR_FRAME_SIZE
	.align		4
.L_10:
        /*0030*/ 	.byte	0x04, 0x11
        /*0032*/ 	.short	(.L_12 - .L_11)
	.align		4
.L_11:
        /*0034*/ 	.word	index@(kernel_cutlass_kernel_cudnngrouped_gemmgrouped_gemm_swiglugrouped_gemm_swiglu_quantBlockScaledContiguousGroupedGemmKernel_object_at__TiledMMA_ThrLayoutVMNK11110000_PermutationMNK____MMAAt_0)
        /*0038*/ 	.word	0x00000000


	//----- nvinfo : EIATTR_MIN_STACK_SIZE
	.align		4
.L_12:
        /*003c*/ 	.byte	0x04, 0x12
        /*003e*/ 	.short	(.L_14 - .L_13)
	.align		4
.L_13:
        /*0040*/ 	.word	index@(kernel_cutlass_kernel_cudnngrouped_gemmgrouped_gemm_swiglugrouped_gemm_swiglu_quantBlockScaledContiguousGroupedGemmKernel_object_at__TiledMMA_ThrLayoutVMNK11110000_PermutationMNK____MMAAt_0)
        /*0044*/ 	.word	0x00000000
.L_14:


//--------------------- .nv.info.kernel_cutlass_kernel_cudnngrouped_gemmgrouped_gemm_swiglugrouped_gemm_swiglu_quantBlockScaledContiguousGroupedGemmKernel_object_at__TiledMMA_ThrLayoutVMNK11110000_PermutationMNK____MMAAt_0 --------------------------
	.section	.nv.info.kernel_cutlass_kernel_cudnngrouped_gemmgrouped_gemm_swiglugrouped_gemm_swiglu_quantBlockScaledContiguousGroupedGemmKernel_object_at__TiledMMA_ThrLayoutVMNK11110000_PermutationMNK____MMAAt_0,"",@"SHT_CUDA_INFO"
	.sectionflags	@""
	.align	4


	//----- nvinfo : EIATTR_CUDA_API_VERSION
	.align		4
        /*0000*/ 	.byte	0x04, 0x37
        /*0002*/ 	.short	(.L_16 - .L_15)
.L_15:
        /*0004*/ 	.word	0x00000081


	//----- nvinfo : EIATTR_KPARAM_INFO
	.align		4
.L_16:
        /*0008*/ 	.byte	0x04, 0x17
        /*000a*/ 	.short	(.L_18 - .L_17)
.L_17:
        /*000c*/ 	.word	0x00000000
        /*0010*/ 	.short	0x000f
        /*0012*/ 	.short	0x03f8
        /*0014*/ 	.byte	0x00, 0xf0, 0x31, 0x00


	//----- nvinfo : EIATTR_KPARAM_INFO
	.align		4
.L_18:
        /*0018*/ 	.byte	0x04, 0x17
        /*001a*/ 	.short	(.L_20 - .L_19)
.L_19:
        /*001c*/ 	.word	0x00000000
        /*0020*/ 	.short	0x000e
        /*0022*/ 	.short	0x03ec
        /*0024*/ 	.byte	0x00, 0xf0, 0x31, 0x00


	//----- nvinfo : EIATTR_KPARAM_INFO
	.align		4
.L_20:
        /*0028*/ 	.byte	0x04, 0x17
        /*002a*/ 	.short	(.L_22 - .L_21)
.L_21:
        /*002c*/ 	.word	0x00000000
        /*0030*/ 	.short	0x000d
        /*0032*/ 	.short	0x03e0
        /*0034*/ 	.byte	0x00, 0xf0, 0x31, 0x00


	//----- nvinfo : EIATTR_KPARAM_INFO
	.align		4
.L_22:
        /*0038*/ 	.byte	0x04, 0x17
        /*003a*/ 	.short	(.L_24 - .L_23)
.L_23:
        /*003c*/ 	.word	0x00000000
        /*0040*/ 	.short	0x000c
        /*0042*/ 	.short	0x03d8
        /*0044*/ 	.byte	0x00, 0xf0, 0x21, 0x00


	//----- nvinfo : EIATTR_KPARAM_INFO
	.align		4
.L_24:
        /*0048*/ 	.byte	0x04, 0x17
        /*004a*/ 	.short	(.L_26 - .L_25)
.L_25:
        /*004c*/ 	.word	0x00000000
        /*0050*/ 	.short	0x000b
        /*0052*/ 	.short	0x03d0
        /*0054*/ 	.byte	0x00, 0xf0, 0x21, 0x00


	//----- nvinfo : EIATTR_KPARAM_INFO
	.align		4
.L_26:
        /*0058*/ 	.byte	0x04, 0x17
        /*005a*/ 	.short	(.L_28 - .L_27)
.L_27:
        /*005c*/ 	.word	0x00000000
        /*0060*/ 	.short	0x000a
        /*0062*/ 	.short	0x03c8
        /*0064*/ 	.byte	0x00, 0xf0, 0x21, 0x00


	//----- nvinfo : EIATTR_KPARAM_INFO
	.align		4
.L_28:
        /*0068*/ 	.byte	0x04, 0x17
        /*006a*/ 	.short	(.L_30 - .L_29)
.L_29:
        /*006c*/ 	.word	0x00000000
        /*0070*/ 	.short	0x0009
        /*0072*/ 	.short	0x03c0
        /*0074*/ 	.byte	0x00, 0xf0, 0x21, 0x00


	//----- nvinfo : EIATTR_KPARAM_INFO
	.align		4
.L_30:
        /*0078*/ 	.byte	0x04, 0x17
        /*007a*/ 	.short	(.L_32 - .L_31)
.L_31:
        /*007c*/ 	.word	0x00000000
        /*0080*/ 	.short	0x0008
        /*0082*/ 	.short	0x0340
        /*0084*/ 	.byte	0x00, 0xf0, 0x01, 0x02


	//----- nvinfo : EIATTR_KPARAM_INFO
	.align		4
.L_32:
        /*0088*/ 	.byte	0x04, 0x17
        /*008a*/ 	.short	(.L_34 - .L_33)
.L_33:
        /*008c*/ 	.word	0x00000000
        /*0090*/ 	.short	0x0007
        /*0092*/ 	.short	0x02c0
        /*0094*/ 	.byte	0x00, 0xf0, 0x01, 0x02


	//----- nvinfo : EIATTR_KPARAM_INFO
	.align		4
.L_34:
        /*0098*/ 	.byte	0x04, 0x17
        /*009a*/ 	.short	(.L_36 - .L_35)
.L_35:
        /*009c*/ 	.word	0x00000000
        /*00a0*/ 	.short	0x0006
        /*00a2*/ 	.short	0x0240
        /*00a4*/ 	.byte	0x00, 0xf0, 0x01, 0x02


	//----- nvinfo : EIATTR_KPARAM_INFO
	.align		4
.L_36:
        /*00a8*/ 	.byte	0x04, 0x17
        /*00aa*/ 	.short	(.L_38 - .L_37)
.L_37:
        /*00ac*/ 	.word	0x00000000
        /*00b0*/ 	.short	0x0005
        /*00b2*/ 	.short	0x01c0
        /*00b4*/ 	.byte	0x00, 0xf0, 0x01, 0x02


	//----- nvinfo : EIATTR_KPARAM_INFO
	.align		4
.L_38:
        /*00b8*/ 	.byte	0x04, 0x17
        /*00ba*/ 	.short	(.L_40 - .L_39)
.L_39:
        /*00bc*/ 	.word	0x00000000
        /*00c0*/ 	.short	0x0004
        /*00c2*/ 	.short	0x0140
        /*00c4*/ 	.byte	0x00, 0xf0, 0x01, 0x02


	//----- nvinfo : EIATTR_KPARAM_INFO
	.align		4
.L_40:
        /*00c8*/ 	.byte	0x04, 0x17
        /*00ca*/ 	.short	(.L_42 - .L_41)
.L_41:
        /*00cc*/ 	.word	0x00000000
        /*00d0*/ 	.short	0x0003
        /*00d2*/ 	.short	0x00c0
        /*00d4*/ 	.byte	0x00, 0xf0, 0x01, 0x02


	//----- nvinfo : EIATTR_KPARAM_INFO
	.align		4
.L_42:
        /*00d8*/ 	.byte	0x04, 0x17
        /*00da*/ 	.short	(.L_44 - .L_43)
.L_43:
        /*00dc*/ 	.word	0x00000000
        /*00e0*/ 	.short	0x0002
        /*00e2*/ 	.short	0x0040
        /*00e4*/ 	.byte	0x00, 0xf0, 0x01, 0x02


	//----- nvinfo : EIATTR_KPARAM_INFO
	.align		4
.L_44:
        /*00e8*/ 	.byte	0x04, 0x17
        /*00ea*/ 	.short	(.L_46 - .L_45)
.L_45:
        /*00ec*/ 	.word	0x00000000
        /*00f0*/ 	.short	0x0001
        /*00f2*/ 	.short	0x000c
        /*00f4*/ 	.byte	0x00, 0xf0, 0x31, 0x00


	//----- nvinfo : EIATTR_KPARAM_INFO
	.align		4
.L_46:
        /*00f8*/ 	.byte	0x04, 0x17
        /*00fa*/ 	.short	(.L_48 - .L_47)
.L_47:
        /*00fc*/ 	.word	0x00000000
        /*0100*/ 	.short	0x0000
        /*0102*/ 	.short	0x0000
        /*0104*/ 	.byte	0x00, 0xf0, 0x31, 0x00


	//----- nvinfo : EIATTR_AT_ENTRY_FRAGMENTS
	.align		4
.L_48:
        /*0108*/ 	.byte	0x04, 0x4f
        /*010a*/ 	.short	(.L_50 - .L_49)


	//   ....[0]....
.L_49:
        /*010c*/ 	.word	0x00000004


	//----- nvinfo : EIATTR_RESERVED_SMEM_USED
	.align		4
.L_50:
        /*0110*/ 	.byte	0x01, 0x41
	.zero		2


	//----- nvinfo : EIATTR_SPARSE_MMA_MASK
	.align		4
        /*0114*/ 	.byte	0x03, 0x50
        /*0116*/ 	.short	0x0000


	//----- nvinfo : EIATTR_TCGEN05_1CTA_USED
	.align		4
        /*0118*/ 	.byte	0x01, 0x51
	.zero		2


	//----- nvinfo : EIATTR_MAXREG_COUNT
	.align		4
        /*011c*/ 	.byte	0x03, 0x1b
        /*011e*/ 	.short	0x00ff


	//----- nvinfo : EIATTR_NUM_BARRIERS
	.align		4
        /*0120*/ 	.byte	0x02, 0x4c
        /*0122*/ 	.byte	0x05
	.zero		1


	//----- nvinfo : EIATTR_INT_WARP_WIDE_INSTR_OFFSETS
	.align		4
        /*0124*/ 	.byte	0x04, 0x31
        /*0126*/ 	.short	(.L_52 - .L_51)


	//   ....[0]....
.L_51:
        /*0128*/ 	.word	0x00004980


	//   ....[1]....
        /*012c*/ 	.word	0x000049c0


	//----- nvinfo : EIATTR_COOP_GROUP_MASK_REGIDS
	.align		4
.L_52:
        /*0130*/ 	.byte	0x04, 0x29
        /*0132*/ 	.short	(.L_54 - .L_53)


	//   ....[0]....
.L_53:
        /*0134*/ 	.word	0xffffffff


	//   ....[1]....
        /*0138*/ 	.word	0xffffffff


	//   ....[2]....
        /*013c*/ 	.word	0xffffffff


	//   ....[3]....
        /*0140*/ 	.word	0xffffffff


	//   ....[4]....
        /*0144*/ 	.word	0xffffffff


	//   ....[5]....
        /*0148*/ 	.word	0xffffffff


	//   ....[6]....
        /*014c*/ 	.word	0xffffffff


	//   ....[7]....
        /*0150*/ 	.word	0xffffffff


	//   ....[8]....
        /*0154*/ 	.word	0xffffffff


	//   ....[9]....
        /*0158*/ 	.word	0xffffffff


	//   ....[10]....
        /*015c*/ 	.word	0xffffffff


	//   ....[11]....
        /*0160*/ 	.word	0xffffffff


	//----- nvinfo : EIATTR_COOP_GROUP_INSTR_OFFSETS
	.align		4
.L_54:
        /*0164*/ 	.byte	0x04, 0x28
        /*0166*/ 	.short	(.L_56 - .L_55)


	//   ....[0]....
.L_55:
        /*0168*/ 	.word	0x00000140


	//   ....[1]....
        /*016c*/ 	.word	0x000004a0


	//   ....[2]....
        /*0170*/ 	.word	0x00000650


	//   ....[3]....
        /*0174*/ 	.word	0x00000810


	//   ....[4]....
        /*0178*/ 	.word	0x00000bc0


	//   ....[5]....
        /*017c*/ 	.word	0x00000e20


	//   ....[6]....
        /*0180*/ 	.word	0x00000e80


	//   ....[7]....
        /*0184*/ 	.word	0x00002880


	//   ....[8]....
        /*0188*/ 	.word	0x00002b40


	//   ....[9]....
        /*018c*/ 	.word	0x00004560


	//   ....[10]....
        /*0190*/ 	.word	0x00004820


	//   ....[11]....
        /*0194*/ 	.word	0x00004a70


	//----- nvinfo : EIATTR_VRC_CTA_INIT_COUNT
	.align		4
.L_56:
        /*0198*/ 	.byte	0x02, 0x4a
        /*019a*/ 	.byte	0x80
	.zero		1


	//----- nvinfo : EIATTR_MBARRIER_INSTR_OFFSETS
	.align		4
        /*019c*/ 	.byte	0x04, 0x39
        /*019e*/ 	.short	(.L_58 - .L_57)


	//   ....[0]....
.L_57:
        /*01a0*/ 	.word	0x000003b0
        /*01a4*/ 	.word	0x000000ff
        /*01a8*/ 	.word	0x00000000
        /*01ac*/ 	.short	0x0100
        /*01ae*/ 	.byte	0x05
	.zero		1


	//   ....[1]....
        /*01b0*/ 	.word	0x000003c0
        /*01b4*/ 	.word	0x000000ff
        /*01b8*/ 	.word	0x00000008
        /*01bc*/ 	.short	0x0100
        /*01be*/ 	.byte	0x05
	.zero		1


	//   ....[2]....
        /*01c0*/ 	.word	0x000003d0
        /*01c4*/ 	.word	0x000000ff
        /*01c8*/ 	.word	0x00000010
        /*01cc*/ 	.short	0x0100
        /*01ce*/ 	.byte	0x05
	.zero		1


	//   ....[3]....
        /*01d0*/ 	.word	0x000003e0
        /*01d4*/ 	.word	0x000000ff
        /*01d8*/ 	.word	0x00000018
        /*01dc*/ 	.short	0x0100
        /*01de*/ 	.byte	0x05
	.zero		1


	//   ....[4]....
        /*01e0*/ 	.word	0x000003f0
        /*01e4*/ 	.word	0x000000ff
        /*01e8*/ 	.word	0x00000020
        /*01ec*/ 	.short	0x0100
        /*01ee*/ 	.byte	0x05
	.zero		1


	//   ....[5]....
        /*01f0*/ 	.word	0x00000400
        /*01f4*/ 	.word	0x000000ff
        /*01f8*/ 	.word	0x00000028
        /*01fc*/ 	.short	0x0100
        /*01fe*/ 	.byte	0x05
	.zero		1


	//   ....[6]....
        /*0200*/ 	.word	0x00000410
        /*0204*/ 	.word	0x000000ff
        /*0208*/ 	.word	0x00000030
        /*020c*/ 	.short	0x0100
        /*020e*/ 	.byte	0x05
	.zero		1


	//   ....[7]....
        /*0210*/ 	.word	0x00000420
        /*0214*/ 	.word	0x000000ff
        /*0218*/ 	.word	0x00000038
        /*021c*/ 	.short	0x0100
        /*021e*/ 	.byte	0x05
	.zero		1


	//   ....[8]....
        /*0220*/ 	.word	0x00000430
        /*0224*/ 	.word	0x000000ff
        /*0228*/ 	.word	0x00000040
        /*022c*/ 	.short	0x0100
        /*022e*/ 	.byte	0x05
	.zero		1


	//   ....[9]....
        /*0230*/ 	.word	0x00000440
        /*0234*/ 	.word	0x000000ff
        /*0238*/ 	.word	0x00000048
        /*023c*/ 	.short	0x0100
        /*023e*/ 	.byte	0x05
	.zero		1


	//   ....[10]....
        /*0240*/ 	.word	0x000005c0
        /*0244*/ 	.word	0x000000ff
        /*0248*/ 	.word	0x00000050
        /*024c*/ 	.short	0x0100
        /*024e*/ 	.byte	0x06
	.zero		1


	//   ....[11]....
        /*0250*/ 	.word	0x000005d0
        /*0254*/ 	.word	0x000000ff
        /*0258*/ 	.word	0x00000058
        /*025c*/ 	.short	0x0100
        /*025e*/ 	.byte	0x06
	.zero		1


	//   ....[12]....
        /*0260*/ 	.word	0x000005e0
        /*0264*/ 	.word	0x000000ff
        /*0268*/ 	.word	0x00000060
        /*026c*/ 	.short	0x0100
        /*026e*/ 	.byte	0x06
	.zero		1


	//   ....[13]....
        /*0270*/ 	.word	0x000005f0
        /*0274*/ 	.word	0x000000ff
        /*0278*/ 	.word	0x00000068
        /*027c*/ 	.short	0x0100
        /*027e*/ 	.byte	0x06
	.zero		1


	//   ....[14]....
        /*0280*/ 	.word	0x00000770
        /*0284*/ 	.word	0x000000ff
        /*0288*/ 	.word	0x00000070
        /*028c*/ 	.short	0x0100
        /*028e*/ 	.byte	0x06
	.zero		1


	//   ....[15]....
        /*0290*/ 	.word	0x00000780
        /*0294*/ 	.word	0x000000ff
        /*0298*/ 	.word	0x00000078
        /*029c*/ 	.short	0x0100
        /*029e*/ 	.byte	0x06
	.zero		1


	//   ....[16]....
        /*02a0*/ 	.word	0x00000790
        /*02a4*/ 	.word	0x000000ff
        /*02a8*/ 	.word	0x00000080
        /*02ac*/ 	.short	0x0100
        /*02ae*/ 	.byte	0x06
	.zero		1


	//   ....[17]....
        /*02b0*/ 	.word	0x000007a0
        /*02b4*/ 	.word	0x000000ff
        /*02b8*/ 	.word	0x00000088
        /*02bc*/ 	.short	0x0100
        /*02be*/ 	.byte	0x06
	.zero		1


	//   ....[18]....
        /*02c0*/ 	.word	0x00000ee0
        /*02c4*/ 	.word	0x0000000e
        /*02c8*/ 	.word	0x00000080
        /*02cc*/ 	.short	0x010a
        /*02ce*/ 	.byte	0xff
	.zero		1


	//   ....[19]....
        /*02d0*/ 	.word	0x00000fc0
        /*02d4*/ 	.word	0x0000000e
        /*02d8*/ 	.word	0x00000070
        /*02dc*/ 	.short	0x0101
        /*02de*/ 	.byte	0xff
	.zero		1


	//   ....[20]....
        /*02e0*/ 	.word	0x000011f0
        /*02e4*/ 	.word	0x00000002
        /*02e8*/ 	.word	0x00000080
        /*02ec*/ 	.short	0x010a
        /*02ee*/ 	.byte	0xff
	.zero		1


	//   ....[21]....
        /*02f0*/ 	.word	0x00001310
        /*02f4*/ 	.word	0x00000002
        /*02f8*/ 	.word	0x00000070
        /*02fc*/ 	.short	0x0101
        /*02fe*/ 	.byte	0xff
	.zero		1


	//   ....[22]....
        /*0300*/ 	.word	0x00001320
        /*0304*/ 	.word	0x00000003
        /*0308*/ 	.word	0x00000080
        /*030c*/ 	.short	0x010a
        /*030e*/ 	.byte	0xff
	.zero		1


	//   ....[23]....
        /*0310*/ 	.word	0x00001380
        /*0314*/ 	.word	0x000000ff
        /*0318*/ 	.word	0x00000070
        /*031c*/ 	.short	0x010a
        /*031e*/ 	.byte	0x20
	.zero		1


	//   ....[24]....
        /*0320*/ 	.word	0x00001400
        /*0324*/ 	.word	0x000000ff
        /*0328*/ 	.word	0x00000080
        /*032c*/ 	.short	0x0101
        /*032e*/ 	.byte	0x20
	.zero		1


	//   ....[25]....
        /*0330*/ 	.word	0x000015d0
        /*0334*/ 	.word	0x000000ff
        /*0338*/ 	.word	0x00000028
        /*033c*/ 	.short	0x010a
        /*033e*/ 	.byte	0x05
	.zero		1


	//   ....[26]....
        /*0340*/ 	.word	0x00001750
        /*0344*/ 	.word	0x000000ff
        /*0348*/ 	.word	0x00000028
        /*034c*/ 	.short	0x010a
        /*034e*/ 	.byte	0x05
	.zero		1


	//   ....[27]....
        /*0350*/ 	.word	0x000018a0
        /*0354*/ 	.word	0x000000ff
        /*0358*/ 	.word	0x00000028
        /*035c*/ 	.short	0x010a
        /*035e*/ 	.byte	0x1f
	.zero		1


	//   ....[28]....
        /*0360*/ 	.word	0x000018e0
        /*0364*/ 	.word	0x00000003
        /*0368*/ 	.word	0x00000070
        /*036c*/ 	.short	0x010a
        /*036e*/ 	.byte	0xff
	.zero		1


	//   ....[29]....
        /*0370*/ 	.word	0x00001970
        /*0374*/ 	.word	0x00000003
        /*0378*/ 	.word	0x00000080
        /*037c*/ 	.short	0x0101
        /*037e*/ 	.byte	0xff
	.zero		1


	//   ....[30]....
        /*0380*/ 	.word	0x00001b20
        /*0384*/ 	.word	0x000000ff
        /*0388*/ 	.word	0x00000028
        /*038c*/ 	.short	0x010a
        /*038e*/ 	.byte	0x05
	.zero		1


	//   ....[31]....
        /*0390*/ 	.word	0x00001be0
        /*0394*/ 	.word	0x000000ff
        /*0398*/ 	.word	0x00000070
        /*039c*/ 	.short	0x010a
        /*039e*/ 	.byte	0x0c
	.zero		1


	//   ....[32]....
        /*03a0*/ 	.word	0x00001c70
        /*03a4*/ 	.word	0x000000ff
        /*03a8*/ 	.word	0x00000080
        /*03ac*/ 	.short	0x0101
        /*03ae*/ 	.byte	0x0c
	.zero		1


	//   ....[33]....
        /*03b0*/ 	.word	0x000020e0
        /*03b4*/ 	.word	0x000000ff
        /*03b8*/ 	.word	0x00000000
        /*03bc*/ 	.short	0x010a
        /*03be*/ 	.byte	0x10
	.zero		1


	//   ....[34]....
        /*03c0*/ 	.word	0x000020f0
        /*03c4*/ 	.word	0x000000ff
        /*03c8*/ 	.word	0x00000060
        /*03cc*/ 	.short	0x010a
        /*03ce*/ 	.byte	0x12
	.zero		1


	//   ....[35]....
        /*03d0*/ 	.word	0x00002110
        /*03d4*/ 	.word	0x000000ff
        /*03d8*/ 	.word	0x00000060
        /*03dc*/ 	.short	0x010a
        /*03de*/ 	.byte	0x12
	.zero		1


	//   ....[36]....
        /*03e0*/ 	.word	0x000023e0
        /*03e4*/ 	.word	0x000000ff
        /*03e8*/ 	.word	0x00000000
        /*03ec*/ 	.short	0x010a
        /*03ee*/ 	.byte	0x0d
	.zero		1


	//   ....[37]....
        /*03f0*/ 	.word	0x00002590
        /*03f4*/ 	.word	0x000000ff
        /*03f8*/ 	.word	0x00000000
        /*03fc*/ 	.short	0x010a
        /*03fe*/ 	.byte	0x10
	.zero		1


	//   ....[38]....
        /*0400*/ 	.word	0x00002680
        /*0404*/ 	.word	0x000000ff
        /*0408*/ 	.word	0x00000060
        /*040c*/ 	.short	0x010a
        /*040e*/ 	.byte	0x10
	.zero		1


	//   ....[39]....
        /*0410*/ 	.word	0x00002690
        /*0414*/ 	.word	0x00000003
        /*0418*/ 	.word	0x00000070
        /*041c*/ 	.short	0x010a
        /*041e*/ 	.byte	0xff
	.zero		1


	//   ....[40]....
        /*0420*/ 	.word	0x00002740
        /*0424*/ 	.word	0x00000003
        /*0428*/ 	.word	0x00000080
        /*042c*/ 	.short	0x0101
        /*042e*/ 	.byte	0xff
	.zero		1


	//   ....[41]....
        /*0430*/ 	.word	0x00002810
        /*0434*/ 	.word	0x00000002
        /*0438*/ 	.word	0x00000060
        /*043c*/ 	.short	0x010a
        /*043e*/ 	.byte	0xff
	.zero		1


	//   ....[42]....
        /*0440*/ 	.word	0x00002bb0
        /*0444*/ 	.word	0x00000057
        /*0448*/ 	.word	0x00000070
        /*044c*/ 	.short	0x010a
        /*044e*/ 	.byte	0xff
	.zero		1


	//   ....[43]....
        /*0450*/ 	.word	0x00002c10
        /*0454*/ 	.word	0x00000057
        /*0458*/ 	.word	0x00000080
        /*045c*/ 	.short	0x0101
        /*045e*/ 	.byte	0xff
	.zero		1


	//   ....[44]....
        /*0460*/ 	.word	0x00002ff0
        /*0464*/ 	.word	0x0000007c
        /*0468*/ 	.word	0x00000050
        /*046c*/ 	.short	0x010a
        /*046e*/ 	.byte	0xff
	.zero		1


	//   ....[45]....
        /*0470*/ 	.word	0x00004510
        /*0474*/ 	.word	0x0000007c
        /*0478*/ 	.word	0x00000060
        /*047c*/ 	.short	0x0101
        /*047e*/ 	.byte	0xff
	.zero		1


	//   ....[46]....
        /*0480*/ 	.word	0x00004520
        /*0484*/ 	.word	0x00000003
        /*0488*/ 	.word	0x00000070
        /*048c*/ 	.short	0x010a
        /*048e*/ 	.byte	0xff
	.zero		1


	//   ....[47]....
        /*0490*/ 	.word	0x000045e0
        /*0494*/ 	.word	0x00000003
        /*0498*/ 	.word	0x00000080
        /*049c*/ 	.short	0x0101
        /*049e*/ 	.byte	0xff
	.zero		1


	//   ....[48]....
        /*04a0*/ 	.word	0x00004ac0
        /*04a4*/ 	.word	0x0000000e
        /*04a8*/ 	.word	0x00000080
        /*04ac*/ 	.short	0x010a
        /*04ae*/ 	.byte	0xff
	.zero		1


	//   ....[49]....
        /*04b0*/ 	.word	0x00004b20
        /*04b4*/ 	.word	0x00000002
        /*04b8*/ 	.word	0x00000080
        /*04bc*/ 	.short	0x010a
        /*04be*/ 	.byte	0xff
	.zero		1


	//   ....[50]....
        /*04c0*/ 	.word	0x00004b80
        /*04c4*/ 	.word	0x00000003
        /*04c8*/ 	.word	0x00000080
        /*04cc*/ 	.short	0x010a
        /*04ce*/ 	.byte	0xff
	.zero		1


	//   ....[51]....
        /*04d0*/ 	.word	0x00004be0
        /*04d4*/ 	.word	0x00000000
        /*04d8*/ 	.word	0x00000070
        /*04dc*/ 	.short	0x010a
        /*04de*/ 	.byte	0xff
	.zero		1


	//   ....[52]....
        /*04e0*/ 	.word	0x00004c60
        /*04e4*/ 	.word	0x00000003
        /*04e8*/ 	.word	0x00000028
        /*04ec*/ 	.short	0x010a
        /*04ee*/ 	.byte	0xff
	.zero		1


	//   ....[53]....
        /*04f0*/ 	.word	0x00004cc0
        /*04f4*/ 	.word	0x00000003
        /*04f8*/ 	.word	0x00000070
        /*04fc*/ 	.short	0x010a
        /*04fe*/ 	.byte	0xff
	.zero		1


	//   ....[54]....
        /*0500*/ 	.word	0x00004d40
        /*0504*/ 	.word	0x00000000
        /*0508*/ 	.word	0x00000028
        /*050c*/ 	.short	0x010a
        /*050e*/ 	.byte	0xff
	.zero		1


	//   ....[55]....
        /*0510*/ 	.word	0x00004da0
        /*0514*/ 	.word	0x00000000
        /*0518*/ 	.word	0x00000070
        /*051c*/ 	.short	0x010a
        /*051e*/ 	.byte	0xff
	.zero		1


	//   ....[56]....
        /*0520*/ 	.word	0x00004e20
        /*0524*/ 	.word	0x00000002
        /*0528*/ 	.word	0x00000060
        /*052c*/ 	.short	0x010a
        /*052e*/ 	.byte	0xff
	.zero		1


	//   ....[57]....
        /*0530*/ 	.word	0x00004ea0
        /*0534*/ 	.word	0x00000002
        /*0538*/ 	.word	0x00000000
        /*053c*/ 	.short	0x010a
        /*053e*/ 	.byte	0xff
	.zero		1


	//   ....[58]....
        /*0540*/ 	.word	0x00004f10
        /*0544*/ 	.word	0x00000003
        /*0548*/ 	.word	0x00000070
        /*054c*/ 	.short	0x010a
        /*054e*/ 	.byte	0xff
	.zero		1


	//   ....[59]....
        /*0550*/ 	.word	0x00004f70
        /*0554*/ 	.word	0x00000002
        /*0558*/ 	.word	0x00000060
        /*055c*/ 	.short	0x010a
        /*055e*/ 	.byte	0xff
	.zero		1


	//   ....[60]....
        /*0560*/ 	.word	0x00004fc0
        /*0564*/ 	.word	0x00000057
        /*0568*/ 	.word	0x00000070
        /*056c*/ 	.short	0x010a
        /*056e*/ 	.byte	0xff
	.zero		1


	//   ....[61]....
        /*0570*/ 	.word	0x00005020
        /*0574*/ 	.word	0x0000007c
        /*0578*/ 	.word	0x00000050
        /*057c*/ 	.short	0x010a
        /*057e*/ 	.byte	0xff
	.zero		1


	//   ....[62]....
        /*0580*/ 	.word	0x00005090
        /*0584*/ 	.word	0x00000003
        /*0588*/ 	.word	0x00000070
        /*058c*/ 	.short	0x010a
        /*058e*/ 	.byte	0xff
	.zero		1


	//----- nvinfo : EIATTR_NUM_MBARRIERS
	.align		4
.L_58:
        /*0590*/ 	.byte	0x03, 0x38
        /*0592*/ 	.short	0x0012


	//----- nvinfo : EIATTR_EXIT_INSTR_OFFSETS
	.align		4
        /*0594*/ 	.byte	0x04, 0x1c
        /*0596*/ 	.short	(.L_60 - .L_59)


	//   ....[0]....
.L_59:
        /*0598*/ 	.word	0x00002840


	//   ....[1]....
        /*059c*/ 	.word	0x00004aa0


	//----- nvinfo : EIATTR_MAX_THREADS
	.align		4
.L_60:
        /*05a0*/ 	.byte	0x04, 0x05
        /*05a2*/ 	.short	(.L_62 - .L_61)
.L_61:
        /*05a4*/ 	.word	0x000000e0
        /*05a8*/ 	.word	0x00000001
        /*05ac*/ 	.word	0x00000001


	//----- nvinfo : EIATTR_CRS_STACK_SIZE
	.align		4
.L_62:
        /*05b0*/ 	.byte	0x04, 0x1e
        /*05b2*/ 	.short	(.L_64 - .L_63)
.L_63:
        /*05b4*/ 	.word	0x00000000


	//----- nvinfo : EIATTR_CBANK_PARAM_SIZE
	.align		4
.L_64:
        /*05b8*/ 	.byte	0x03, 0x19
        /*05ba*/ 	.short	0x0404


	//----- nvinfo : EIATTR_PARAM_CBANK
	.align		4
        /*05bc*/ 	.byte	0x04, 0x0a
        /*05be*/ 	.short	(.L_66 - .L_65)
	.align		4
.L_65:
        /*05c0*/ 	.word	index@(.nv.constant0.kernel_cutlass_kernel_cudnngrouped_gemmgrouped_gemm_swiglugrouped_gemm_swiglu_quantBlockScaledContiguousGroupedGemmKernel_object_at__TiledMMA_ThrLayoutVMNK11110000_PermutationMNK____MMAAt_0)
        /*05c4*/ 	.short	0x0380
        /*05c6*/ 	.short	0x0404


	//----- nvinfo : EIATTR_SW_WAR
	.align		4
.L_66:
        /*05c8*/ 	.byte	0x04, 0x36
        /*05ca*/ 	.short	(.L_68 - .L_67)
.L_67:
        /*05cc*/ 	.word	0x00000008
.L_68:


//--------------------- .nv.compat                --------------------------
	.section	.nv.compat,"",@"SHT_CUDA_COMPAT_INFO"
	.align	4
        /*0000*/ 	.byte	0x02, 0x02, 0x02, 0x00, 0x02, 0x05, 0x05, 0x00, 0x02, 0x03, 0x01, 0x00, 0x02, 0x06, 0x01, 0x00


//--------------------- .nv.callgraph             --------------------------
	.section	.nv.callgraph,"",@"SHT_CUDA_CALLGRAPH"
	.align	4
	.sectionentsize	8
	.align		4
        /*0000*/ 	.word	0x00000000
	.align		4
        /*0004*/ 	.word	0xffffffff
	.align		4
        /*0008*/ 	.word	0x00000000
	.align		4
        /*000c*/ 	.word	0xfffffffe
	.align		4
        /*0010*/ 	.word	0x00000000
	.align		4
        /*0014*/ 	.word	0xfffffffd
	.align		4
        /*0018*/ 	.word	0x00000000
	.align		4
        /*001c*/ 	.word	0xfffffffc


//--------------------- .text.kernel_cutlass_kernel_cudnngrouped_gemmgrouped_gemm_swiglugrouped_gemm_swiglu_quantBlockScaledContiguousGroupedGemmKernel_object_at__TiledMMA_ThrLayoutVMNK11110000_PermutationMNK____MMAAt_0 --------------------------
	.section	.text.kernel_cutlass_kernel_cudnngrouped_gemmgrouped_gemm_swiglugrouped_gemm_swiglu_quantBlockScaledContiguousGroupedGemmKernel_object_at__TiledMMA_ThrLayoutVMNK11110000_PermutationMNK____MMAAt_0,"ax",@progbits
	.align	128
        .global         kernel_cutlass_kernel_cudnngrouped_gemmgrouped_gemm_swiglugrouped_gemm_swiglu_quantBlockScaledContiguousGroupedGemmKernel_object_at__TiledMMA_ThrLayoutVMNK11110000_PermutationMNK____MMAAt_0
        .type           kernel_cutlass_kernel_cudnngrouped_gemmgrouped_gemm_swiglugrouped_gemm_swiglu_quantBlockScaledContiguousGroupedGemmKernel_object_at__TiledMMA_ThrLayoutVMNK11110000_PermutationMNK____MMAAt_0,@function
        .size           kernel_cutlass_kernel_cudnngrouped_gemmgrouped_gemm_swiglugrouped_gemm_swiglu_quantBlockScaledContiguousGroupedGemmKernel_object_at__TiledMMA_ThrLayoutVMNK11110000_PermutationMNK____MMAAt_0,(.L_x_96 - kernel_cutlass_kernel_cudnngrouped_gemmgrouped_gemm_swiglugrouped_gemm_swiglu_quantBlockScaledContiguousGroupedGemmKernel_object_at__TiledMMA_ThrLayoutVMNK11110000_PermutationMNK____MMAAt_0)
        .other          kernel_cutlass_kernel_cudnngrouped_gemmgrouped_gemm_swiglugrouped_gemm_swiglu_quantBlockScaledContiguousGroupedGemmKernel_object_at__TiledMMA_ThrLayoutVMNK11110000_PermutationMNK____MMAAt_0,@"STO_CUDA_ENTRY STV_DEFAULT"
kernel_cutlass_kernel_cudnngrouped_gemmgrouped_gemm_swiglugrouped_gemm_swiglu_quantBlockScaledContiguousGroupedGemmKernel_object_at__TiledMMA_ThrLayoutVMNK11110000_PermutationMNK____MMAAt_0:
.text.kernel_cutlass_kernel_cudnngrouped_gemmgrouped_gemm_swiglugrouped_gemm_swiglu_quantBlockScaledContiguousGroupedGemmKernel_object_at__TiledMMA_ThrLayoutVMNK11110000_PermutationMNK____MMAAt_0:
[----:B------:R-:W1:Y:S01]  /*0000*/  LDC R1, c[0x0][0x37c] ;  /* 0x0000df00ff017b82 */ /* 0x000e620000000800 */
[----:B------:R-:W2:Y:S01]  /*0010*/  S2R R3, SR_TID.Y ;  /* 0x0000000000037919 */ /* 0x000ea20000002200 */
[----:B------:R-:W3:Y:S06]  /*0020*/  LDCU UR4, c[0x0][0x360] ;  /* 0x00006c00ff0477ac */ /* 0x000eec0008000800 */
[----:B------:R-:W4:Y:S01]  /*0030*/  S2UR UR32, SR_CgaCtaId ;  /* 0x00000000002079c3 */ /* 0x000f220000008800 */
[----:B------:R-:W2:Y:S01]  /*0040*/  S2R R0, SR_TID.Z ;  /* 0x0000000000007919 */ /* 0x000ea20000002300 */
[----:B------:R-:W2:Y:S01]  /*0050*/  LDCU UR5, c[0x0][0x364] ;  /* 0x00006c80ff0577ac */ /* 0x000ea20008000800 */
[----:B------:R-:W3:Y:S01]  /*0060*/  S2R R104, SR_TID.X ;  /* 0x0000000000687919 */ /* 0x000ee20000002100 */
[----:B------:R-:W5:Y:S01]  /*0070*/  LDCU.U8 UR6, c[0x0][0x382] ;  /* 0x00007040ff0677ac */ /* 0x000f620008000000 */
[----:B------:R-:W-:Y:S01]  /*0080*/  UMOV UR14, 0x1 ;  /* 0x00000001000e7882 */ /* 0x000fe20000000000 */
[----:B----4-:R-:W-:-:S02]  /*0090*/  ULEA.HI UR15, UR32, UR32, URZ, 0x1 ;  /* 0x00000020200f7291 */ /* 0x010fc4000f8f08ff */
[----:B-----5:R-:W-:Y:S02]  /*00a0*/  ULOP3.LUT UR6, UR6, 0x1, URZ, 0xc0, !UPT ;  /* 0x0000000106067892 */ /* 0x020fe4000f8ec0ff */
[----:B------:R-:W-:Y:S02]  /*00b0*/  ULOP3.LUT UR15, UR15, 0xfffffffe, URZ, 0xc0, !UPT ;  /* 0xfffffffe0f0f7892 */ /* 0x000fe4000f8ec0ff */
[----:B------:R-:W-:Y:S02]  /*00c0*/  UISETP.NE.U32.AND UP6, UPT, UR6, 0x1, UPT ;  /* 0x000000010600788c */ /* 0x000fe4000bfc5070 */
[----:B------:R-:W-:Y:S01]  /*00d0*/  UIADD3 UR15, UPT, UPT, -UR15, UR32, URZ ;  /* 0x000000200f0f7290 */ /* 0x000fe2000fffe1ff */
[----:B--2---:R-:W-:Y:S01]  /*00e0*/  IMAD R3, R0, UR5, R3 ;  /* 0x0000000500037c24 */ /* 0x004fe2000f8e0203 */
[----:B------:R-:W2:Y:S03]  /*00f0*/  LDCU UR5, c[0x0][0x36c] ;  /* 0x00006d80ff0577ac */ /* 0x000ea60008000800 */
[----:B---3--:R-:W-:Y:S01]  /*0100*/  IMAD R122, R3, UR4, R104 ;  /* 0x00000004037a7c24 */ /* 0x008fe2000f8e0268 */
[----:B------:R-:W3:Y:S04]  /*0110*/  LDCU.U8 UR4, c[0x0][0x381] ;  /* 0x00007020ff0477ac */ /* 0x000ee80008000000 */
[----:B------:R-:W-:Y:S01]  /*0120*/  SHF.R.U32.HI R122, RZ, 0x5, R122 ;  /* 0x00000005ff7a7819 */ /* 0x000fe2000001167a */
[----:B------:R-:W-:-:S05]  /*0130*/  USHF.L.U32 UR21, UR14, UR15, URZ ;  /* 0x0000000f0e157299 */ /* 0x000fca00080006ff */
[----:B------:R-:W4:Y:S01]  /*0140*/  SHFL.IDX PT, R122, R122, RZ, 0x1f ;  /* 0x00001fff7a7a7589 */ /* 0x000f2200000e0000 */
[----:B--2---:R-:W-:Y:S02]  /*0150*/  UISETP.EQ.U32.AND UP4, UPT, UR5, 0x1, UPT ;  /* 0x000000010500788c */ /* 0x004fe4000bf82070 */
[----:B---3--:R-:W-:-:S04]  /*0160*/  ULOP3.LUT UR4, UR4, 0x1, URZ, 0xc0, !UPT ;  /* 0x0000000104047892 */ /* 0x008fc8000f8ec0ff */
[----:B------:R-:W-:Y:S01]  /*0170*/  UISETP.NE.U32.AND UP5, UPT, UR4, 0x1, UPT ;  /* 0x000000010400788c */ /* 0x000fe2000bfa5070 */
[C---:B----4-:R-:W-:Y:S02]  /*0180*/  ISETP.NE.AND P1, PT, R122.reuse, 0x5, PT ;  /* 0x000000057a00780c */ /* 0x050fe40003f25270 */
[----:B------:R-:W-:-:S11]  /*0190*/  ISETP.NE.AND P0, PT, R122, RZ, PT ;  /* 0x000000ff7a00720c */ /* 0x000fd60003f05270 */
[----:B-1----:R-:W-:Y:S05]  /*01a0*/  @P1 BRA `(.L_x_0) ;  /* 0x0000000000501947 */ /* 0x002fea0003800000 */
[----:B------:R-:W1:Y:S02]  /*01b0*/  LDCU.64 UR4, c[0x0][0x348] ;  /* 0x00006900ff0477ac */ /* 0x000e640008000a00 */
[----:B-1----:R-:W-:Y:S02]  /*01c0*/  UIADD3 UR16, UP1, UPT, UR4, 0x40, URZ ;  /* 0x0000004004107890 */ /* 0x002fe4000ff3e0ff */
[----:B------:R-:W-:Y:S02]  /*01d0*/  UIADD3 UR12, UP0, UPT, UR4, 0xc0, URZ ;  /* 0x000000c0040c7890 */ /* 0x000fe4000ff1e0ff */
[----:B------:R-:W-:Y:S02]  /*01e0*/  UIADD3 UR10, UP3, UPT, UR4, 0x140, URZ ;  /* 0x00000140040a7890 */ /* 0x000fe4000ff7e0ff */
[----:B------:R-:W-:Y:S02]  /*01f0*/  UIADD3 UR8, UP2, UPT, UR4, 0x1c0, URZ ;  /* 0x000001c004087890 */ /* 0x000fe4000ff5e0ff */
[----:B------:R-:W-:-:S02]  /*0200*/  UIADD3.X UR17, UPT, UPT, URZ, UR5, URZ, UP1, !UPT ;  /* 0x00000005ff117290 */ /* 0x000fc40008ffe4ff */
[----:B------:R-:W-:Y:S02]  /*0210*/  UIADD3 UR6, UP1, UPT, UR4, 0x240, URZ ;  /* 0x0000024004067890 */ /* 0x000fe4000ff3e0ff */
[----:B------:R-:W-:Y:S02]  /*0220*/  UIADD3.X UR13, UPT, UPT, URZ, UR5, URZ, UP0, !UPT ;  /* 0x00000005ff0d7290 */ /* 0x000fe400087fe4ff */
[----:B------:R-:W-:Y:S02]  /*0230*/  UIADD3 UR4, UP0, UPT, UR4, 0x2c0, URZ ;  /* 0x000002c004047890 */ /* 0x000fe4000ff1e0ff */
[----:B------:R-:W-:Y:S01]  /*0240*/  UIADD3.X UR11, UPT, UPT, URZ, UR5, URZ, UP3, !UPT ;  /* 0x00000005ff0b7290 */ /* 0x000fe20009ffe4ff */
[----:B------:R1:W-:Y:S01]  /*0250*/  UTMACCTL.PF [UR16] ;  /* 0x00000000100079b9 */ /* 0x0003e20008040000 */
[----:B------:R-:W-:-:S03]  /*0260*/  UIADD3.X UR9, UPT, UPT, URZ, UR5, URZ, UP2, !UPT ;  /* 0x00000005ff097290 */ /* 0x000fc600097fe4ff */
[----:B------:R1:W-:Y:S01]  /*0270*/  UTMACCTL.PF [UR12] ;  /* 0x000000000c0079b9 */ /* 0x0003e20008040000 */
[----:B------:R-:W-:-:S03]  /*0280*/  UIADD3.X UR7, UPT, UPT, URZ, UR5, URZ, UP1, !UPT ;  /* 0x00000005ff077290 */ /* 0x000fc60008ffe4ff */
[----:B------:R1:W-:Y:S01]  /*0290*/  UTMACCTL.PF [UR10] ;  /* 0x000000000a0079b9 */ /* 0x0003e20008040000 */
[----:B------:R-:W-:Y:S01]  /*02a0*/  UIADD3.X UR5, UPT, UPT, URZ, UR5, URZ, UP0, !UPT ;  /* 0x00000005ff057290 */ /* 0x000fe200087fe4ff */
[----:B------:R1:W-:Y:S04]  /*02b0*/  UTMACCTL.PF [UR8] ;  /* 0x00000000080079b9 */ /* 0x0003e80008040000 */
[----:B------:R1:W-:Y:S04]  /*02c0*/  UTMACCTL.PF [UR6] ;  /* 0x00000000060079b9 */ /* 0x0003e80008040000 */
[----:B------:R1:W-:Y:S02]  /*02d0*/  UTMACCTL.PF [UR4] ;  /* 0x00000000040079b9 */ /* 0x0003e40008040000 */
[----:B-1----:R-:W-:Y:S01]  /*02e0*/  NOP ;  /* 0x0000000000007918 */ /* 0x002fe20000000000 */
.L_x_0:
[----:B------:R-:W-:Y:S05]  /*02f0*/  @P0 BRA `(.L_x_1) ;  /* 0x0000000000580947 */ /* 0x000fea0003800000 */
[----:B------:R-:W-:Y:S01]  /*0300*/  UMOV UR5, 0x400 ;  /* 0x0000040000057882 */ /* 0x000fe20000000000 */
[----:B------:R-:W-:Y:S01]  /*0310*/  UMOV UR6, 0x1 ;  /* 0x0000000100067882 */ /* 0x000fe20000000000 */
[----:B------:R-:W-:Y:S02]  /*0320*/  ULEA UR5, UR32, UR5, 0x18 ;  /* 0x0000000520057291 */ /* 0x000fe4000f8ec0ff */
[----:B------:R-:W-:-:S04]  /*0330*/  UIADD3 UR6, UPT, UPT, -UR6, 0x100000, URZ ;  /* 0x0010000006067890 */ /* 0x000fc8000fffe1ff */
[----:B------:R-:W-:Y:S02]  /*0340*/  USHF.L.U32 UR7, UR6, 0xb, URZ ;  /* 0x0000000b06077899 */ /* 0x000fe400080006ff */
[----:B------:R-:W-:Y:S01]  /*0350*/  USHF.L.U32 UR6, UR6, 0x1, URZ ;  /* 0x0000000106067899 */ /* 0x000fe200080006ff */
[----:B------:R-:W-:Y:S02]  /*0360*/  UMOV UR4, 0x2 ;  /* 0x0000000200047882 */ /* 0x000fe40000000000 */
[----:B------:R-:W-:-:S04]  /*0370*/  UIADD3 UR8, UPT, UPT, -UR4, 0x100000, URZ ;  /* 0x0010000004087890 */ /* 0x000fc8000fffe1ff */
[----:B------:R-:W-:Y:S02]  /*0380*/  USHF.L.U32 UR9, UR8, 0xb, URZ ;  /* 0x0000000b08097899 */ /* 0x000fe400080006ff */
[----:B------:R-:W-:Y:S01]  /*0390*/  USHF.L.U32 UR8, UR8, 0x1, URZ ;  /* 0x0000000108087899 */ /* 0x000fe200080006ff */
[----:B------:R-:W1:Y:S02]  /*03a0*/  FENCE.VIEW.ASYNC.S ;  /* 0x00000000000073c6 */ /* 0x000e640000000000 */
[----:B-1----:R1:W2:Y:S01]  /*03b0*/  SYNCS.EXCH.64 URZ, [UR5], UR6 ;  /* 0x0000000605ff75b2 */ /* 0x0022a20008000100 */
[----:B------:R1:W3:Y:S01]  /*03c0*/  SYNCS.EXCH.64 URZ, [UR5+0x8], UR6 ;  /* 0x0000080605ff75b2 */ /* 0x0002e20008000100 */
[----:B------:R1:W4:Y:S01]  /*03d0*/  SYNCS.EXCH.64 URZ, [UR5+0x10], UR6 ;  /* 0x0000100605ff75b2 */ /* 0x0003220008000100 */
[----:B------:R1:W1:Y:S01]  /*03e0*/  SYNCS.EXCH.64 URZ, [UR5+0x18], UR6 ;  /* 0x0000180605ff75b2 */ /* 0x0002620008000100 */
[----:B------:R1:W1:Y:S05]  /*03f0*/  SYNCS.EXCH.64 URZ, [UR5+0x20], UR6 ;  /* 0x0000200605ff75b2 */ /* 0x00026a0008000100 */
[----:B------:R1:W1:Y:S01]  /*0400*/  SYNCS.EXCH.64 URZ, [UR5+0x28], UR8 ;  /* 0x0000280805ff75b2 */ /* 0x0002620008000100 */
[----:B------:R1:W1:Y:S01]  /*0410*/  SYNCS.EXCH.64 URZ, [UR5+0x30], UR8 ;  /* 0x0000300805ff75b2 */ /* 0x0002620008000100 */
[----:B------:R1:W1:Y:S01]  /*0420*/  SYNCS.EXCH.64 URZ, [UR5+0x38], UR8 ;  /* 0x0000380805ff75b2 */ /* 0x0002620008000100 */
[----:B------:R1:W1:Y:S01]  /*0430*/  SYNCS.EXCH.64 URZ, [UR5+0x40], UR8 ;  /* 0x0000400805ff75b2 */ /* 0x0002620008000100 */
[----:B------:R1:W1:Y:S01]  /*0440*/  SYNCS.EXCH.64 URZ, [UR5+0x48], UR8 ;  /* 0x0000480805ff75b2 */ /* 0x0002620008000100 */
[----:B------:R-:W-:Y:S01]  /*0450*/  NOP ;  /* 0x0000000000007918 */ /* 0x000fe20000000000 */
.L_x_1:
[----:B------:R-:W-:Y:S01]  /*0460*/  NOP ;  /* 0x0000000000007918 */ /* 0x000fe20000000000 */
[----:B------:R-:W-:Y:S05]  /*0470*/  BRA.U !UP4, `(.L_x_2) ;  /* 0x000000010c087547 */ /* 0x000fea000b800000 */
[----:B-1234-:R-:W-:Y:S01]  /*0480*/  UCGABAR_ARV ;  /* 0x00000000000079c7 */ /* 0x01efe20008000000 */
[----:B------:R-:W-:Y:S05]  /*0490*/  BRA `(.L_x_3) ;  /* 0x0000000000047947 */ /* 0x000fea0003800000 */
.L_x_2:
[----:B-1234-:R-:W-:Y:S01]  /*04a0*/  NOP ;  /* 0x0000000000007918 */ /* 0x01efe20000000000 */
.L_x_3:
[----:B------:R-:W-:Y:S05]  /*04b0*/  BRA.U !UP4, `(.L_x_4) ;  /* 0x000000010c0c7547 */ /* 0x000fea000b800000 */
[----:B------:R-:W-:Y:S01]  /*04c0*/  UCGABAR_WAIT ;  /* 0x0000000000007dc7 */ /* 0x000fe20008000000 */
[----:B------:R-:W-:Y:S01]  /*04d0*/  CCTL.IVALL ;  /* 0x00000000ff00798f */ /* 0x000fe20002000000 */
[----:B------:R-:W-:Y:S05]  /*04e0*/  BRA `(.L_x_5) ;  /* 0x0000000000047947 */ /* 0x000fea0003800000 */
.L_x_4:
[----:B------:R-:W-:Y:S06]  /*04f0*/  BAR.SYNC.DEFER_BLOCKING 0x0 ;  /* 0x0000000000007b1d */ /* 0x000fec0000010000 */
.L_x_5:
[----:B------:R-:W-:Y:S05]  /*0500*/  @P0 BRA `(.L_x_6) ;  /* 0x0000000000400947 */ /* 0x000fea0003800000 */
[----:B------:R-:W-:Y:S01]  /*0510*/  UMOV UR6, 0x400 ;  /* 0x0000040000067882 */ /* 0x000fe20000000000 */
[----:B------:R-:W-:Y:S01]  /*0520*/  UMOV UR5, 0x1 ;  /* 0x0000000100057882 */ /* 0x000fe20000000000 */
[----:B------:R-:W-:Y:S01]  /*0530*/  UMOV UR4, 0x4 ;  /* 0x0000000400047882 */ /* 0x000fe20000000000 */
[----:B------:R-:W-:Y:S02]  /*0540*/  ULEA UR6, UR32, UR6, 0x18 ;  /* 0x0000000620067291 */ /* 0x000fe4000f8ec0ff */
[----:B------:R-:W-:-:S04]  /*0550*/  UIADD3 UR8, UPT, UPT, -UR5, 0x100000, URZ ;  /* 0x0010000005087890 */ /* 0x000fc8000fffe1ff */
[----:B------:R-:W-:Y:S02]  /*0560*/  USHF.L.U32 UR9, UR8, 0xb, URZ ;  /* 0x0000000b08097899 */ /* 0x000fe400080006ff */
[----:B------:R-:W-:Y:S02]  /*0570*/  USHF.L.U32 UR8, UR8, 0x1, URZ ;  /* 0x0000000108087899 */ /* 0x000fe400080006ff */
[----:B------:R-:W-:-:S04]  /*0580*/  UIADD3 UR4, UPT, UPT, -UR4, 0x100000, URZ ;  /* 0x0010000004047890 */ /* 0x000fc8000fffe1ff */
[----:B------:R-:W-:Y:S02]  /*0590*/  USHF.L.U32 UR5, UR4, 0xb, URZ ;  /* 0x0000000b04057899 */ /* 0x000fe400080006ff */
[----:B------:R-:W-:Y:S01]  /*05a0*/  USHF.L.U32 UR4, UR4, 0x1, URZ ;  /* 0x0000000104047899 */ /* 0x000fe200080006ff */
[----:B------:R-:W1:Y:S03]  /*05b0*/  FENCE.VIEW.ASYNC.S ;  /* 0x00000000000073c6 */ /* 0x000e660000000000 */
[----:B-1----:R1:W2:Y:S01]  /*05c0*/  SYNCS.EXCH.64 URZ, [UR6+0x50], UR8 ;  /* 0x0000500806ff75b2 */ /* 0x0022a20008000100 */
[----:B------:R1:W3:Y:S07]  /*05d0*/  SYNCS.EXCH.64 URZ, [UR6+0x58], UR8 ;  /* 0x0000580806ff75b2 */ /* 0x0002ee0008000100 */
[----:B------:R1:W4:Y:S01]  /*05e0*/  SYNCS.EXCH.64 URZ, [UR6+0x60], UR4 ;  /* 0x0000600406ff75b2 */ /* 0x0003220008000100 */
[----:B------:R1:W1:Y:S01]  /*05f0*/  SYNCS.EXCH.64 URZ, [UR6+0x68], UR4 ;  /* 0x0000680406ff75b2 */ /* 0x0002620008000100 */
[----:B------:R-:W-:Y:S01]  /*0600*/  NOP ;  /* 0x0000000000007918 */ /* 0x000fe20000000000 */
.L_x_6:
[----:B------:R-:W-:Y:S01]  /*0610*/  NOP ;  /* 0x0000000000007918 */ /* 0x000fe20000000000 */
[----:B------:R-:W-:Y:S05]  /*0620*/  BRA.U !UP4, `(.L_x_7) ;  /* 0x000000010c087547 */ /* 0x000fea000b800000 */
[----:B-1234-:R-:W-:Y:S01]  /*0630*/  UCGABAR_ARV ;  /* 0x00000000000079c7 */ /* 0x01efe20008000000 */
[----:B------:R-:W-:Y:S05]  /*0640*/  BRA `(.L_x_8) ;  /* 0x0000000000047947 */ /* 0x000fea0003800000 */
.L_x_7:
[----:B-1234-:R-:W-:Y:S01]  /*0650*/  NOP ;  /* 0x0000000000007918 */ /* 0x01efe20000000000 */
.L_x_8:
[----:B------:R-:W-:Y:S05]  /*0660*/  BRA.U !UP4, `(.L_x_9) ;  /* 0x000000010c0c7547 */ /* 0x000fea000b800000 */
[----:B------:R-:W-:Y:S01]  /*0670*/  UCGABAR_WAIT ;  /* 0x0000000000007dc7 */ /* 0x000fe20008000000 */
[----:B------:R-:W-:Y:S01]  /*0680*/  CCTL.IVALL ;  /* 0x00000000ff00798f */ /* 0x000fe20002000000 */
[----:B------:R-:W-:Y:S05]  /*0690*/  BRA `(.L_x_10) ;  /* 0x0000000000047947 */ /* 0x000fea0003800000 */
.L_x_9:
[----:B------:R-:W-:Y:S06]  /*06a0*/  BAR.SYNC.DEFER_BLOCKING 0x0 ;  /* 0x0000000000007b1d */ /* 0x000fec0000010000 */
.L_x_10:
        /* <DEDUP_REMOVED lines=17> */
.L_x_11:
[----:B------:R-:W-:Y:S01]  /*07c0*/  NOP ;  /* 0x0000000000007918 */ /* 0x000fe20000000000 */
[----:B-1234-:R-:W-:Y:S06]  /*07d0*/  BAR.SYNC.DEFER_BLOCKING 0x0 ;  /* 0x0000000000007b1d */ /* 0x01efec0000010000 */
[----:B------:R-:W-:Y:S05]  /*07e0*/  BRA.U !UP4, `(.L_x_12) ;  /* 0x000000010c087547 */ /* 0x000fea000b800000 */
[----:B------:R-:W-:Y:S01]  /*07f0*/  UCGABAR_ARV ;  /* 0x00000000000079c7 */ /* 0x000fe20008000000 */
[----:B------:R-:W-:Y:S05]  /*0800*/  BRA `(.L_x_13) ;  /* 0x0000000000047947 */ /* 0x000fea0003800000 */
.L_x_12:
[----:B------:R-:W-:Y:S01]  /*0810*/  NOP ;  /* 0x0000000000007918 */ /* 0x000fe20000000000 */
.L_x_13:
[----:B------:R-:W-:Y:S05]  /*0820*/  BRA.U !UP4, `(.L_x_14) ;  /* 0x000000010c0c7547 */ /* 0x000fea000b800000 */
[----:B------:R-:W-:Y:S01]  /*0830*/  UCGABAR_WAIT ;  /* 0x0000000000007dc7 */ /* 0x000fe20008000000 */
[----:B------:R-:W-:Y:S01]  /*0840*/  CCTL.IVALL ;  /* 0x00000000ff00798f */ /* 0x000fe20002000000 */
[----:B------:R-:W-:Y:S05]  /*0850*/  BRA `(.L_x_15) ;  /* 0x0000000000047947 */ /* 0x000fea0003800000 */
.L_x_14:
[----:B------:R-:W-:Y:S06]  /*0860*/  BAR.SYNC.DEFER_BLOCKING 0x0 ;  /* 0x0000000000007b1d */ /* 0x000fec0000010000 */
.L_x_15:
[----:B------:R-:W-:Y:S01]  /*0870*/  ISETP.NE.AND P0, PT, R122, 0x6, PT ;  /* 0x000000067a00780c */ /* 0x000fe20003f05270 */
[----:B------:R-:W1:-:S12]  /*0880*/  LDCU.64 UR22, c[0x0][0x358] ;  /* 0x00006b00ff1677ac */ /* 0x000e580008000a00 */
[----:B------:R-:W-:Y:S05]  /*0890*/  @P0 BRA `(.L_x_16) ;  /* 0x0000000800a80947 */ /* 0x000fea0003800000 */
[----:B------:R-:W-:Y:S01]  /*08a0*/  LOP3.LUT R0, R104, 0x1f, RZ, 0xc0, !PT ;  /* 0x0000001f68007812 */ /* 0x000fe200078ec0ff */
[----:B------:R-:W-:Y:S01]  /*08b0*/  IMAD.MOV.U32 R18, RZ, RZ, 0x7fffffff ;  /* 0x7fffffffff127424 */ /* 0x000fe200078e00ff */
[----:B------:R-:W2:Y:S01]  /*08c0*/  S2UR UR9, SR_CTAID.Z ;  /* 0x00000000000979c3 */ /* 0x000ea20000002700 */
[----:B------:R-:W2:Y:S01]  /*08d0*/  LDCU.64 UR6, c[0x0][0x760] ;  /* 0x0000ec00ff0677ac */ /* 0x000ea20008000a00 */
[C---:B------:R-:W-:Y:S01]  /*08e0*/  ISETP.GT.U32.AND P0, PT, R0.reuse, 0x7, PT ;  /* 0x000000070000780c */ /* 0x040fe20003f04070 */
[----:B------:R-:W3:Y:S01]  /*08f0*/  LDCU.U8 UR8, c[0x0][0x768] ;  /* 0x0000ed00ff0877ac */ /* 0x000ee20008000000 */
[----:B------:R-:W4:Y:S01]  /*0900*/  LDCU.U8 UR10, c[0x0][0x769] ;  /* 0x0000ed20ff0a77ac */ /* 0x000f220008000000 */
[----:B------:R-:W5:Y:S10]  /*0910*/  LDCU UR24, c[0x0][0x770] ;  /* 0x0000ee00ff1877ac */ /* 0x000f740008000800 */
[----:B------:R-:W1:Y:S02]  /*0920*/  @!P0 LDC.64 R2, c[0x0][0x748] ;  /* 0x0001d200ff028b82 */ /* 0x000e640000000a00 */
[----:B-1----:R-:W-:-:S05]  /*0930*/  @!P0 IMAD.WIDE.U32 R2, R0, 0x4, R2 ;  /* 0x0000000400028825 */ /* 0x002fca00078e0002 */
[----:B------:R-:W5:Y:S01]  /*0940*/  @!P0 LDG.E R18, desc[UR22][R2.64] ;  /* 0x0000001602128981 */ /* 0x000f62000c1e1900 */
[----:B--2---:R-:W-:Y:S01]  /*0950*/  UIMAD.WIDE.U32 UR4, UR9, UR7, URZ ;  /* 0x00000007090472a5 */ /* 0x004fe2000f8e00ff */
[----:B------:R-:W1:Y:S01]  /*0960*/  S2UR UR16, SR_CTAID.X ;  /* 0x00000000001079c3 */ /* 0x000e620000002500 */
[----:B------:R-:W-:Y:S01]  /*0970*/  UISETP.GT.U32.AND UP0, UPT, UR9, 0x1ff, UPT ;  /* 0x000001ff0900788c */ /* 0x000fe2000bf04070 */
[----:B------:R-:W-:Y:S02]  /*0980*/  HFMA2 R0, -RZ, RZ, 0, 5.9604644775390625e-08 ;  /* 0x00000001ff007431 */ /* 0x000fe400000001ff */
[----:B------:R-:W-:Y:S02]  /*0990*/  IMAD.MOV.U32 R10, RZ, RZ, RZ ;  /* 0x000000ffff0a7224 */ /* 0x000fe400078e00ff */
[----:B------:R-:W-:Y:S02]  /*09a0*/  UMOV UR11, UR5 ;  /* 0x00000005000b7c82 */ /* 0x000fe40008000000 */
[----:B------:R-:W-:-:S02]  /*09b0*/  UIADD3 UR7, UPT, UPT, -UR11, UR9, URZ ;  /* 0x000000090b077290 */ /* 0x000fc4000fffe1ff */
[----:B------:R-:W2:Y:S02]  /*09c0*/  LDCU.64 UR4, c[0x0][0x778] ;  /* 0x0000ef00ff0477ac */ /* 0x000ea40008000a00 */
[----:B---3--:R-:W-:-:S04]  /*09d0*/  USHF.R.U32.HI UR7, URZ, UR8, UR7 ;  /* 0x00000008ff077299 */ /* 0x008fc80008011607 */
[----:B------:R-:W-:-:S04]  /*09e0*/  UIADD3 UR11, UPT, UPT, UR11, UR7, URZ ;  /* 0x000000070b0b7290 */ /* 0x000fc8000fffe0ff */
[----:B----4-:R-:W-:Y:S02]  /*09f0*/  USHF.R.U32.HI UR11, URZ, UR10, UR11 ;  /* 0x0000000aff0b7299 */ /* 0x010fe4000801160b */
[----:B-1----:R-:W-:Y:S02]  /*0a00*/  ULOP3.LUT UR16, UR16, 0x1, URZ, 0xc0, !UPT ;  /* 0x0000000110107892 */ /* 0x002fe4000f8ec0ff */
[----:B------:R-:W-:Y:S01]  /*0a10*/  UIADD3 UR11, UPT, UPT, -UR11, URZ, URZ ;  /* 0x000000ff0b0b7290 */ /* 0x000fe2000fffe1ff */
[----:B------:R-:W1:Y:S03]  /*0a20*/  LDCU.U8 UR7, c[0x0][0x780] ;  /* 0x0000f000ff0777ac */ /* 0x000e660008000000 */
[----:B------:R-:W-:-:S04]  /*0a30*/  UIMAD UR6, UR11, UR6, UR9 ;  /* 0x000000060b0672a4 */ /* 0x000fc8000f8e0209 */
[----:B--2---:R-:W-:-:S03]  /*0a40*/  UIMAD.WIDE.U32 UR12, UR6, UR5, URZ ;  /* 0x00000005060c72a5 */ /* 0x004fc6000f8e00ff */
[----:B------:R-:W2:Y:S04]  /*0a50*/  LDCU.U8 UR11, c[0x0][0x781] ;  /* 0x0000f020ff0b77ac */ /* 0x000ea80008000000 */
[----:B------:R-:W-:Y:S02]  /*0a60*/  UMOV UR5, UR13 ;  /* 0x0000000d00057c82 */ /* 0x000fe40008000000 */
[----:B------:R-:W-:Y:S02]  /*0a70*/  UIADD3 UR18, UPT, UPT, UR6, -UR5, URZ ;  /* 0x8000000506127290 */ /* 0x000fe4000fffe0ff */
[----:B------:R-:W3:Y:S02]  /*0a80*/  LDCU.U8 UR13, c[0x0][0x774] ;  /* 0x0000ee80ff0d77ac */ /* 0x000ee40008000000 */
[----:B-1----:R-:W-:Y:S01]  /*0a90*/  USHF.R.U32.HI UR18, URZ, UR7, UR18 ;  /* 0x00000007ff127299 */ /* 0x002fe20008011612 */
[----:B------:R-:W1:Y:S03]  /*0aa0*/  LDCU.U8 UR12, c[0x0][0x775] ;  /* 0x0000eea0ff0c77ac */ /* 0x000e660008000000 */
[----:B------:R-:W-:Y:S01]  /*0ab0*/  UIADD3 UR18, UPT, UPT, UR5, UR18, URZ ;  /* 0x0000001205127290 */ /* 0x000fe2000fffe0ff */
[----:B------:R-:W4:Y:S03]  /*0ac0*/  LDCU UR5, c[0x0][0x76c] ;  /* 0x0000ed80ff0577ac */ /* 0x000f260008000800 */
[----:B--2---:R-:W-:-:S04]  /*0ad0*/  USHF.R.U32.HI UR18, URZ, UR11, UR18 ;  /* 0x0000000bff127299 */ /* 0x004fc80008011612 */
[----:B-----5:R-:W-:-:S07]  /*0ae0*/  UIMAD.WIDE.U32 UR24, UR18, UR24, URZ ;  /* 0x00000018121872a5 */ /* 0x020fce000f8e00ff */
[----:B------:R-:W-:Y:S02]  /*0af0*/  UMOV UR19, UR25 ;  /* 0x0000001900137c82 */ /* 0x000fe40008000000 */
[----:B------:R-:W-:-:S04]  /*0b00*/  UIADD3 UR17, UPT, UPT, UR18, -UR19, URZ ;  /* 0x8000001312117290 */ /* 0x000fc8000fffe0ff */
[----:B---3--:R-:W-:-:S04]  /*0b10*/  USHF.R.U32.HI UR17, URZ, UR13, UR17 ;  /* 0x0000000dff117299 */ /* 0x008fc80008011611 */
[----:B------:R-:W-:-:S04]  /*0b20*/  UIADD3 UR17, UPT, UPT, UR19, UR17, URZ ;  /* 0x0000001113117290 */ /* 0x000fc8000fffe0ff */
[----:B-1----:R-:W-:-:S04]  /*0b30*/  USHF.R.U32.HI UR17, URZ, UR12, UR17 ;  /* 0x0000000cff117299 */ /* 0x002fc80008011611 */
[----:B------:R-:W-:-:S04]  /*0b40*/  UIADD3 UR17, UPT, UPT, -UR17, URZ, URZ ;  /* 0x000000ff11117290 */ /* 0x000fc8000fffe1ff */
[----:B----4-:R-:W-:Y:S02]  /*0b50*/  UIMAD UR5, UR17, UR5, UR18 ;  /* 0x00000005110572a4 */ /* 0x010fe4000f8e0212 */
[----:B------:R-:W-:Y:S02]  /*0b60*/  UIADD3 UR18, UPT, UPT, -UR18, URZ, URZ ;  /* 0x000000ff12127290 */ /* 0x000fe4000fffe1ff */
[----:B------:R-:W-:Y:S02]  /*0b70*/  UIADD3 UR5, UPT, UPT, UR5, UR5, URZ ;  /* 0x0000000505057290 */ /* 0x000fe4000fffe0ff */
[----:B------:R-:W-:Y:S02]  /*0b80*/  UIMAD UR4, UR18, UR4, UR6 ;  /* 0x00000004120472a4 */ /* 0x000fe4000f8e0206 */
[----:B------:R-:W-:-:S04]  /*0b90*/  ULOP3.LUT UR5, UR5, UR16, URZ, 0xfc, !UPT ;  /* 0x0000001005057292 */ /* 0x000fc8000f8efcff */
[----:B------:R-:W-:Y:S02]  /*0ba0*/  MOV R5, UR4 ;  /* 0x0000000400057c02 */ /* 0x000fe40008000f00 */
[----:B------:R-:W-:Y:S01]  /*0bb0*/  IMAD.U32 R4, RZ, RZ, UR5 ;  /* 0x00000005ff047e24 */ /* 0x000fe2000f8e00ff */
[----:B------:R1:W2:Y:S01]  /*0bc0*/  SHFL.IDX PT, R2, R18, 0x7, 0x1f ;  /* 0x00e01f0012027f89 */ /* 0x0002a200000e0000 */
[----:B------:R-:W-:Y:S05]  /*0bd0*/  BRA.U UP0, `(.L_x_17) ;  /* 0x0000000500647547 */ /* 0x000fea000b800000 */
[----:B------:R-:W3:Y:S01]  /*0be0*/  LDC R0, c[0x0][0x374] ;  /* 0x0000dd00ff007b82 */ /* 0x000ee20000000800 */
[----:B--2---:R-:W-:Y:S01]  /*0bf0*/  SHF.R.S32.HI R17, RZ, 0x1f, R2 ;  /* 0x0000001fff117819 */ /* 0x004fe20000011402 */
[----:B------:R-:W-:Y:S02]  /*0c00*/  IMAD.U32 R19, RZ, RZ, UR9 ;  /* 0x00000009ff137e24 */ /* 0x000fe4000f8e00ff */
[----:B------:R-:W-:Y:S01]  /*0c10*/  IMAD.MOV.U32 R6, RZ, RZ, -0x1 ;  /* 0xffffffffff067424 */ /* 0x000fe200078e00ff */
[----:B------:R-:W-:Y:S01]  /*0c20*/  LEA.HI R17, R17, R2, RZ, 0x7 ;  /* 0x0000000211117211 */ /* 0x000fe200078f38ff */
[----:B------:R-:W-:Y:S02]  /*0c30*/  IMAD.MOV.U32 R10, RZ, RZ, RZ ;  /* 0x000000ffff0a7224 */ /* 0x000fe400078e00ff */
[----:B------:R-:W3:Y:S01]  /*0c40*/  LDC R7, c[0x0][0x370] ;  /* 0x0000dc00ff077b82 */ /* 0x000ee20000000800 */
[----:B------:R-:W-:Y:S01]  /*0c50*/  LOP3.LUT R3, R17, 0xffffff80, RZ, 0xc0, !PT ;  /* 0xffffff8011037812 */ /* 0x000fe200078ec0ff */
[----:B------:R-:W-:-:S03]  /*0c60*/  IMAD.MOV.U32 R15, RZ, RZ, RZ ;  /* 0x000000ffff0f7224 */ /* 0x000fc600078e00ff */
[----:B------:R-:W-:-:S03]  /*0c70*/  ISETP.NE.AND P0, PT, R2, R3, PT ;  /* 0x000000030200720c */ /* 0x000fc60003f05270 */
[----:B------:R-:W2:Y:S01]  /*0c80*/  LDC R16, c[0x0][0x378] ;  /* 0x0000de00ff107b82 */ /* 0x000ea20000000800 */
[----:B------:R-:W-:-:S07]  /*0c90*/  ISETP.LT.AND P0, PT, R2, RZ, P0 ;  /* 0x000000ff0200720c */ /* 0x000fce0000701270 */
[----:B------:R-:W4:Y:S08]  /*0ca0*/  LDC R12, c[0x0][0x770] ;  /* 0x0001dc00ff0c7b82 */ /* 0x000f300000000800 */
[----:B------:R-:W1:Y:S01]  /*0cb0*/  LDC R11, c[0x0][0x76c] ;  /* 0x0001db00ff0b7b82 */ /* 0x000e620000000800 */
[----:B---3--:R-:W-:Y:S01]  /*0cc0*/  IMAD R7, R0, R7, RZ ;  /* 0x0000000700077224 */ /* 0x008fe200078e02ff */
[----:B------:R-:W-:-:S02]  /*0cd0*/  SHF.R.S32.HI R0, RZ, 0x7, R17 ;  /* 0x00000007ff007819 */ /* 0x000fc40000011411 */
[----:B------:R-:W-:-:S03]  /*0ce0*/  LEA.HI.SX32 R17, R17, 0xffffffff, 0x19 ;  /* 0xffffffff11117811 */ /* 0x000fc600078fcaff */
[----:B------:R-:W-:Y:S01]  /*0cf0*/  @!P0 IMAD.MOV R17, RZ, RZ, R0 ;  /* 0x000000ffff118224 */ /* 0x000fe200078e0200 */
[----:B------:R-:W3:Y:S01]  /*0d00*/  LDC.64 R8, c[0x0][0x760] ;  /* 0x0001d800ff087b82 */ /* 0x000ee20000000a00 */
[----:B--2---:R-:W-:Y:S02]  /*0d10*/  IMAD R16, R7, R16, RZ ;  /* 0x0000001007107224 */ /* 0x004fe400078e02ff */
[----:B------:R-:W-:-:S03]  /*0d20*/  IMAD.MOV.U32 R0, RZ, RZ, 0x1 ;  /* 0x00000001ff007424 */ /* 0x000fc600078e00ff */
[----:B------:R-:W-:Y:S02]  /*0d30*/  LEA.HI R16, R16, R16, RZ, 0x1 ;  /* 0x0000001010107211 */ /* 0x000fe400078f08ff */
[----:B------:R-:W2:Y:S02]  /*0d40*/  LDC.64 R2, c[0x0][0x778] ;  /* 0x0001de00ff027b82 */ /* 0x000ea40000000a00 */
[----:B----4-:R-:W-:-:S07]  /*0d50*/  SHF.R.S32.HI R16, RZ, 0x1, R16 ;  /* 0x00000001ff107819 */ /* 0x010fce0000011410 */
.L_x_22:
[----:B------:R-:W-:-:S13]  /*0d60*/  ISETP.GE.AND P0, PT, R4, R17, PT ;  /* 0x000000110400720c */ /* 0x000fda0003f06270 */
[----:B------:R-:W-:Y:S05]  /*0d70*/  @P0 BRA `(.L_x_18) ;  /* 0x0000000000940947 */ /* 0x000fea0003800000 */
[----:B------:R-:W-:-:S04]  /*0d80*/  SHF.L.U32 R7, R4, 0x7, RZ ;  /* 0x0000000704077819 */ /* 0x000fc800000006ff */
[----:B------:R-:W-:-:S13]  /*0d90*/  ISETP.GE.AND P0, PT, R7, R15, PT ;  /* 0x0000000f0700720c */ /* 0x000fda0003f06270 */
[----:B------:R-:W-:Y:S05]  /*0da0*/  @!P0 BRA `(.L_x_19) ;  /* 0x0000000000388947 */ /* 0x000fea0003800000 */
[----:B------:R-:W-:Y:S01]  /*0db0*/  VIADD R13, R6, 0x1 ;  /* 0x00000001060d7836 */ /* 0x000fe20000000000 */
[----:B------:R-:W-:-:S04]  /*0dc0*/  MOV R6, 0xffffffff ;  /* 0xffffffff00067802 */ /* 0x000fc80000000f00 */
[----:B------:R-:W-:-:S13]  /*0dd0*/  ISETP.GT.U32.AND P0, PT, R13, 0x1f, PT ;  /* 0x0000001f0d00780c */ /* 0x000fda0003f04070 */
[----:B------:R-:W-:Y:S05]  /*0de0*/  @P0 BRA `(.L_x_20) ;  /* 0x0000000000240947 */ /* 0x000fea0003800000 */
[----:B------:R-:W-:Y:S01]  /*0df0*/  ISETP.GT.AND P0, PT, R18, R7, PT ;  /* 0x000000071200720c */ /* 0x000fe20003f04270 */
[----:B------:R-:W-:-:S05]  /*0e00*/  IMAD.MOV.U32 R6, RZ, RZ, -0x1 ;  /* 0xffffffffff067424 */ /* 0x000fca00078e00ff */
[----:B------:R-:W-:-:S07]  /*0e10*/  SHF.L.U32 R6, R6, R13, RZ ;  /* 0x0000000d06067219 */ /* 0x000fce00000006ff */
[----:B------:R-:W-:-:S04]  /*0e20*/  VOTE.ANY R7, PT, P0 ;  /* 0x0000000000077806 */ /* 0x000fc800000e0100 */
[----:B------:R-:W-:-:S05]  /*0e30*/  LOP3.LUT P0, R7, R7, RZ, R6, 0xa0, !PT ;  /* 0x000000ff07077212 */ /* 0x000fca000780a006 */
[----:B------:R-:W-:-:S05]  /*0e40*/  VIADD R6, R7, 0xffffffff ;  /* 0xffffffff07067836 */ /* 0x000fca0000000000 */
[----:B------:R-:W-:-:S04]  /*0e50*/  LOP3.LUT R7, R7, R6, RZ, 0xc, !PT ;  /* 0x0000000607077212 */ /* 0x000fc800078e0cff */
[----:B------:R-:W4:Y:S02]  /*0e60*/  POPC R6, R7 ;  /* 0x0000000700067309 */ /* 0x000f240000000000 */
[----:B----4-:R-:W-:-:S07]  /*0e70*/  SEL R6, R6, 0xffffffff, P0 ;  /* 0xffffffff06067807 */ /* 0x010fce0000000000 */
.L_x_20:
[----:B------:R4:W3:Y:S02]  /*0e80*/  SHFL.IDX PT, R15, R18, R6, 0x1f ;  /* 0x00001f06120f7589 */ /* 0x0008e400000e0000 */
.L_x_19:
[----:B------:R-:W5:Y:S01]  /*0e90*/  S2R R13, SR_CgaCtaId ;  /* 0x00000000000d7919 */ /* 0x000f620000008800 */
[----:B------:R-:W-:Y:S01]  /*0ea0*/  MOV R14, 0x400 ;  /* 0x00000400000e7802 */ /* 0x000fe20000000f00 */
[----:B------:R-:W-:-:S03]  /*0eb0*/  IMAD.U32 R21, R0, -0x80000000, RZ ;  /* 0x8000000000157824 */ /* 0x000fc600078e00ff */
[----:B-----5:R-:W-:-:S05]  /*0ec0*/  LEA R13, R13, R14, 0x18 ;  /* 0x0000000e0d0d7211 */ /* 0x020fca00078ec0ff */
[----:B------:R-:W-:-:S04]  /*0ed0*/  IMAD R14, R10, 0x8, R13 ;  /* 0x000000080a0e7824 */ /* 0x000fc800078e020d */
[----:B------:R-:W5:Y:S02]  /*0ee0*/  SYNCS.PHASECHK.TRANS64.TRYWAIT P0, [R14+URZ+0x80], R21 ;  /* 0x000080150e0075a7 */ /* 0x000f6400080011ff */
[----:B-----5:R-:W-:Y:S05]  /*0ef0*/  @!P0 BRA `(.L_x_21) ;  /* 0x0000003800ec8947 */ /* 0x020fea0003800000 */
.L_x_70:
[----:B------:R-:W-:Y:S01]  /*0f00*/  ELECT P0, URZ, PT ;  /* 0x0000000000ff782f */ /* 0x000fe20003800000 */
[----:B------:R-:W-:-:S12]  /*0f10*/  IMAD.MOV.U32 R7, RZ, RZ, 0x1 ;  /* 0x00000001ff077424 */ /* 0x000fd800078e00ff */
[C---:B------:R-:W-:Y:S02]  /*0f20*/  @P0 IMAD R13, R10.reuse, 0x10, R13 ;  /* 0x000000100a0d0824 */ /* 0x040fe400078e020d */
[----:B------:R-:W-:-:S03]  /*0f30*/  VIADD R10, R10, 0x1 ;  /* 0x000000010a0a7836 */ /* 0x000fc60000000000 */
[----:B------:R4:W-:Y:S02]  /*0f40*/  @P0 STS.128 [R13+0x32410], R4 ;  /* 0x032410040d000388 */ /* 0x0009e40000000c00 */
[----:B------:R-:W-:Y:S01]  /*0f50*/  ISETP.NE.AND P0, PT, R10, 0x2, PT ;  /* 0x000000020a00780c */ /* 0x000fe20003f05270 */
[----:B------:R5:W-:Y:S06]  /*0f60*/  MEMBAR.ALL.CTA ;  /* 0x0000000000007992 */ /* 0x000bec0000008000 */
[----:B-----5:R-:W5:Y:S01]  /*0f70*/  FENCE.VIEW.ASYNC.S ;  /* 0x00000000000073c6 */ /* 0x020f620000000000 */
[----:B----4-:R-:W-:-:S02]  /*0f80*/  SEL R21, RZ, 0x1, P0 ;  /* 0x00000001ff157807 */ /* 0x010fc40000000000 */
[----:B------:R-:W-:Y:S02]  /*0f90*/  SEL R10, R10, RZ, P0 ;  /* 0x000000ff0a0a7207 */ /* 0x000fe40000000000 */
[----:B------:R-:W-:Y:S01]  /*0fa0*/  LOP3.LUT R0, R0, R21, RZ, 0x3c, !PT ;  /* 0x0000001500007212 */ /* 0x000fe200078e3cff */
[----:B-----5:R-:W-:Y:S06]  /*0fb0*/  BAR.SYNC.DEFER_BLOCKING 0x4, 0x20 ;  /* 0x0100800000007b1d */ /* 0x020fec0000010000 */
[----:B------:R4:W-:Y:S02]  /*0fc0*/  SYNCS.ARRIVE.TRANS64.ART0 RZ, [R14+URZ+0x70], R7 ;  /* 0x000070070eff79a7 */ /* 0x0009e400085000ff */
.L_x_18:
[----:B------:R-:W-:-:S04]  /*0fd0*/  IMAD.IADD R19, R16, 0x1, R19 ;  /* 0x0000000110137824 */ /* 0x000fc800078e0213 */
[C---:B---3--:R-:W-:Y:S01]  /*0fe0*/  IMAD.HI.U32 R5, R19.reuse, R9, RZ ;  /* 0x0000000913057227 */ /* 0x048fe200078e00ff */
[----:B------:R-:W-:-:S04]  /*0ff0*/  ISETP.GE.AND P0, PT, R19, 0x200, PT ;  /* 0x000002001300780c */ /* 0x000fc80003f06270 */
[----:B------:R-:W-:-:S04]  /*1000*/  IADD3 R4, PT, PT, R19, -R5, RZ ;  /* 0x8000000513047210 */ /* 0x000fc80007ffe0ff */
[----:B------:R-:W-:-:S05]  /*1010*/  SHF.R.U32.HI R4, RZ, UR8, R4 ;  /* 0x00000008ff047c19 */ /* 0x000fca0008011604 */
[----:B------:R-:W-:-:S05]  /*1020*/  IMAD.IADD R4, R5, 0x1, R4 ;  /* 0x0000000105047824 */ /* 0x000fca00078e0204 */
[----:B----4-:R-:W-:-:S04]  /*1030*/  SHF.R.U32.HI R14, RZ, UR10, R4 ;  /* 0x0000000aff0e7c19 */ /* 0x010fc80008011604 */
[----:B------:R-:W-:-:S05]  /*1040*/  IADD3 R14, PT, PT, -R14, RZ, RZ ;  /* 0x000000ff0e0e7210 */ /* 0x000fca0007ffe1ff */
[----:B------:R-:W-:-:S04]  /*1050*/  IMAD R14, R8, R14, R19 ;  /* 0x0000000e080e7224 */ /* 0x000fc800078e0213 */
[----:B--2---:R-:W-:-:S04]  /*1060*/  IMAD.HI.U32 R5, R14, R3, RZ ;  /* 0x000000030e057227 */ /* 0x004fc800078e00ff */
[----:B------:R-:W-:-:S05]  /*1070*/  IMAD.IADD R4, R14, 0x1, -R5 ;  /* 0x000000010e047824 */ /* 0x000fca00078e0a05 */
[----:B------:R-:W-:-:S04]  /*1080*/  SHF.R.U32.HI R4, RZ, UR7, R4 ;  /* 0x00000007ff047c19 */ /* 0x000fc80008011604 */
[----:B------:R-:W-:-:S04]  /*1090*/  IADD3 R5, PT, PT, R5, R4, RZ ;  /* 0x0000000405057210 */ /* 0x000fc80007ffe0ff */
[----:B------:R-:W-:-:S05]  /*10a0*/  SHF.R.U32.HI R5, RZ, UR11, R5 ;  /* 0x0000000bff057c19 */ /* 0x000fca0008011605 */
[----:B------:R-:W-:-:S04]  /*10b0*/  IMAD.HI.U32 R7, R5, R12, RZ ;  /* 0x0000000c05077227 */ /* 0x000fc800078e00ff */
[----:B------:R-:W-:-:S05]  /*10c0*/  IMAD.IADD R4, R5, 0x1, -R7 ;  /* 0x0000000105047824 */ /* 0x000fca00078e0a07 */
[----:B------:R-:W-:-:S04]  /*10d0*/  SHF.R.U32.HI R4, RZ, UR13, R4 ;  /* 0x0000000dff047c19 */ /* 0x000fc80008011604 */
[----:B------:R-:W-:-:S04]  /*10e0*/  IADD3 R4, PT, PT, R7, R4, RZ ;  /* 0x0000000407047210 */ /* 0x000fc80007ffe0ff */
[----:B------:R-:W-:-:S05]  /*10f0*/  SHF.R.U32.HI R4, RZ, UR12, R4 ;  /* 0x0000000cff047c19 */ /* 0x000fca0008011604 */
[----:B------:R-:W-:-:S04]  /*1100*/  IMAD.MOV R4, RZ, RZ, -R4 ;  /* 0x000000ffff047224 */ /* 0x000fc800078e0a04 */
[----:B-1----:R-:W-:Y:S01]  /*1110*/  IMAD R4, R11, R4, R5 ;  /* 0x000000040b047224 */ /* 0x002fe200078e0205 */
[----:B------:R-:W-:-:S03]  /*1120*/  IADD3 R5, PT, PT, -R5, RZ, RZ ;  /* 0x000000ff05057210 */ /* 0x000fc60007ffe1ff */
[----:B------:R-:W-:Y:S02]  /*1130*/  IMAD.IADD R4, R4, 0x1, R4 ;  /* 0x0000000104047824 */ /* 0x000fe400078e0204 */
[----:B------:R-:W-:-:S03]  /*1140*/  IMAD R5, R2, R5, R14 ;  /* 0x0000000502057224 */ /* 0x000fc600078e020e */
[----:B------:R-:W-:Y:S01]  /*1150*/  LOP3.LUT R4, R4, UR16, RZ, 0xfc, !PT ;  /* 0x0000001004047c12 */ /* 0x000fe2000f8efcff */
[----:B------:R-:W-:Y:S06]  /*1160*/  @!P0 BRA `(.L_x_22) ;  /* 0xfffffff800fc8947 */ /* 0x000fec000383ffff */
.L_x_17:
[----:B------:R-:W3:Y:S01]  /*1170*/  S2UR UR32, SR_CgaCtaId ;  /* 0x00000000002079c3 */ /* 0x000ee20000008800 */
[----:B------:R-:W-:Y:S01]  /*1180*/  UMOV UR4, 0x400 ;  /* 0x0000040000047882 */ /* 0x000fe20000000000 */
[----:B------:R-:W-:Y:S01]  /*1190*/  IMAD.U32 R6, R0, -0x80000000, RZ ;  /* 0x8000000000067824 */ /* 0x000fe200078e00ff */
[C---:B------:R-:W-:Y:S01]  /*11a0*/  ISETP.NE.AND P0, PT, R10.reuse, 0x1, PT ;  /* 0x000000010a00780c */ /* 0x040fe20003f05270 */
[----:B------:R-:W-:-:S05]  /*11b0*/  VIADD R3, R10, 0x2 ;  /* 0x000000020a037836 */ /* 0x000fca0000000000 */
[----:B------:R-:W-:Y:S01]  /*11c0*/  SEL R3, R3, 0x1, P0 ;  /* 0x0000000103037807 */ /* 0x000fe20000000000 */
[----:B---3--:R-:W-:-:S06]  /*11d0*/  ULEA UR4, UR32, UR4, 0x18 ;  /* 0x0000000420047291 */ /* 0x008fcc000f8ec0ff */
[----:B--2---:R-:W-:-:S04]  /*11e0*/  LEA R2, R10, UR4, 0x3 ;  /* 0x000000040a027c11 */ /* 0x004fc8000f8e18ff */
[----:B------:R-:W2:Y:S02]  /*11f0*/  SYNCS.PHASECHK.TRANS64.TRYWAIT P1, [R2+URZ+0x80], R6 ;  /* 0x00008006020075a7 */ /* 0x000ea400080211ff */
[----:B--2---:R-:W-:Y:S05]  /*1200*/  @!P1 BRA `(.L_x_23) ;  /* 0x0000003800409947 */ /* 0x004fea0003800000 */
.L_x_72:
[----:B------:R-:W-:Y:S02]  /*1210*/  ELECT P2, URZ, PT ;  /* 0x0000000000ff782f */ /* 0x000fe40003840000 */
[C---:B------:R-:W-:Y:S01]  /*1220*/  ISETP.NE.AND P0, PT, R3.reuse, 0x2, PT ;  /* 0x000000020300780c */ /* 0x040fe20003f05270 */
[----:B--2---:R-:W-:Y:S02]  /*1230*/  IMAD.MOV.U32 R7, RZ, RZ, RZ ;  /* 0x000000ffff077224 */ /* 0x004fe400078e00ff */
[----:B------:R-:W-:Y:S01]  /*1240*/  IMAD.MOV.U32 R11, RZ, RZ, 0x1 ;  /* 0x00000001ff0b7424 */ /* 0x000fe200078e00ff */
[----:B------:R-:W-:Y:S02]  /*1250*/  ISETP.EQ.XOR P1, PT, R10, 0x1, !P0 ;  /* 0x000000010a00780c */ /* 0x000fe40004722a70 */
[----:B------:R-:W-:Y:S02]  /*1260*/  SEL R3, R3, RZ, P0 ;  /* 0x000000ff03037207 */ /* 0x000fe40000000000 */
[----:B------:R-:W-:-:S02]  /*1270*/  SEL R9, RZ, 0x1, !P1 ;  /* 0x00000001ff097807 */ /* 0x000fc40004800000 */
[----:B------:R-:W-:Y:S02]  /*1280*/  LEA R3, R3, UR4, 0x3 ;  /* 0x0000000403037c11 */ /* 0x000fe4000f8e18ff */
[----:B------:R-:W-:Y:S01]  /*1290*/  @P2 LEA R10, R10, UR4, 0x4 ;  /* 0x000000040a0a2c11 */ /* 0x000fe2000f8e20ff */
[----:B------:R-:W-:Y:S01]  /*12a0*/  @P2 IMAD.MOV.U32 R6, RZ, RZ, -0x1 ;  /* 0xffffffffff062424 */ /* 0x000fe200078e00ff */
[----:B------:R-:W-:-:S04]  /*12b0*/  LOP3.LUT R9, R0, R9, RZ, 0x3c, !PT ;  /* 0x0000000900097212 */ /* 0x000fc800078e3cff */
[----:B------:R2:W-:Y:S01]  /*12c0*/  @P2 STS.128 [R10+0x32410], R4 ;  /* 0x032410040a002388 */ /* 0x0005e20000000c00 */
[----:B------:R-:W-:Y:S01]  /*12d0*/  IMAD.U32 R8, R9, -0x80000000, RZ ;  /* 0x8000000009087824 */ /* 0x000fe200078e00ff */
[----:B------:R3:W-:Y:S06]  /*12e0*/  MEMBAR.ALL.CTA ;  /* 0x0000000000007992 */ /* 0x0007ec0000008000 */
[----:B---3--:R-:W3:Y:S02]  /*12f0*/  FENCE.VIEW.ASYNC.S ;  /* 0x00000000000073c6 */ /* 0x008ee40000000000 */
[----:B---3--:R-:W-:Y:S06]  /*1300*/  BAR.SYNC.DEFER_BLOCKING 0x4, 0x20 ;  /* 0x0100800000007b1d */ /* 0x008fec0000010000 */
[----:B------:R2:W-:Y:S01]  /*1310*/  SYNCS.ARRIVE.TRANS64.ART0 RZ, [R2+URZ+0x70], R11 ;  /* 0x0000700b02ff79a7 */ /* 0x0005e200085000ff */
[----:B------:R-:W3:Y:S02]  /*1320*/  SYNCS.PHASECHK.TRANS64.TRYWAIT P0, [R3+URZ+0x80], R8 ;  /* 0x00008008030075a7 */ /* 0x000ee400080011ff */
[----:B--23--:R-:W-:Y:S05]  /*1330*/  @!P0 BRA `(.L_x_24) ;  /* 0x00000038000c8947 */ /* 0x00cfea0003800000 */
.L_x_16:
[----:B------:R-:W-:-:S13]  /*1340*/  ISETP.NE.AND P0, PT, R122, 0x5, PT ;  /* 0x000000057a00780c */ /* 0x000fda0003f05270 */
[----:B------:R-:W-:Y:S05]  /*1350*/  @P0 BRA `(.L_x_25) ;  /* 0x0000000800040947 */ /* 0x000fea0003800000 */
[----:B------:R-:W-:Y:S02]  /*1360*/  UMOV UR4, 0x400 ;  /* 0x0000040000047882 */ /* 0x000fe40000000000 */
[----:B------:R-:W-:-:S09]  /*1370*/  ULEA UR32, UR32, UR4, 0x18 ;  /* 0x0000000420207291 */ /* 0x000fd2000f8ec0ff */
[----:B------:R-:W3:Y:S02]  /*1380*/  SYNCS.PHASECHK.TRANS64.TRYWAIT P0, [UR32+0x70], RZ ;  /* 0x000070ffff0075a7 */ /* 0x000ee40008001120 */
[----:B---3--:R-:W-:Y:S05]  /*1390*/  @!P0 BRA `(.L_x_26) ;  /* 0x00000038000c8947 */ /* 0x008fea0003800000 */
.L_x_75:
[----:B------:R-:W4:Y:S01]  /*13a0*/  LDS.128 R4, [UR32+0x32410] ;  /* 0x03241020ff047984 */ /* 0x000f220008000c00 */
[----:B---3--:R-:W-:Y:S01]  /*13b0*/  HFMA2 R0, -RZ, RZ, 0, 5.9604644775390625e-08 ;  /* 0x00000001ff007431 */ /* 0x008fe200000001ff */
[----:B------:R-:W-:Y:S01]  /*13c0*/  UMOV UR36, 0x1 ;  /* 0x0000000100247882 */ /* 0x000fe20000000000 */
[----:B------:R-:W-:Y:S01]  /*13d0*/  UMOV UR35, URZ ;  /* 0x000000ff00237c82 */ /* 0x000fe20008000000 */
[----:B------:R3:W-:Y:S06]  /*13e0*/  MEMBAR.ALL.CTA ;  /* 0x0000000000007992 */ /* 0x0007ec0000008000 */
[----:B---3--:R-:W3:Y:S02]  /*13f0*/  FENCE.VIEW.ASYNC.S ;  /* 0x00000000000073c6 */ /* 0x008ee40000000000 */
[----:B---3--:R3:W-:Y:S01]  /*1400*/  SYNCS.ARRIVE.TRANS64.ART0 RZ, [UR32+0x80], R0 ;  /* 0x00008000ffff79a7 */ /* 0x0087e20008500020 */
[----:B----4-:R-:W-:-:S13]  /*1410*/  ISETP.NE.AND P0, PT, R7, 0x1, PT ;  /* 0x000000010700780c */ /* 0x010fda0003f05270 */
[----:B---3--:R-:W-:Y:S05]  /*1420*/  @P0 BRA `(.L_x_27) ;  /* 0x0000000400700947 */ /* 0x008fea0003800000 */
[----:B------:R-:W3:Y:S01]  /*1430*/  LDCU.64 UR4, c[0x0][0x348] ;  /* 0x00006900ff0477ac */ /* 0x000ee20008000a00 */
[----:B------:R-:W-:Y:S01]  /*1440*/  R2UR UR20, R4 ;  /* 0x00000000041472ca */ /* 0x000fe200000e0000 */
[----:B------:R-:W-:Y:S01]  /*1450*/  IMAD.MOV.U32 R8, RZ, RZ, 0x1 ;  /* 0x00000001ff087424 */ /* 0x000fe200078e00ff */
[----:B------:R-:W-:Y:S01]  /*1460*/  R2UR UR12, R5 ;  /* 0x00000000050c72ca */ /* 0x000fe200000e0000 */
[----:B------:R-:W-:Y:S01]  /*1470*/  IMAD.MOV.U32 R2, RZ, RZ, RZ ;  /* 0x000000ffff027224 */ /* 0x000fe200078e00ff */
[----:B------:R-:W-:Y:S01]  /*1480*/  R2UR UR28, R6 ;  /* 0x00000000061c72ca */ /* 0x000fe200000e0000 */
[----:B------:R-:W-:Y:S01]  /*1490*/  UIADD3 UR34, UPT, UPT, UR15, UR15, URZ ;  /* 0x0000000f0f227290 */ /* 0x000fe2000fffe0ff */
[----:B------:R-:W-:Y:S01]  /*14a0*/  UMOV UR36, 0x1 ;  /* 0x0000000100247882 */ /* 0x000fe20000000000 */
[----:B------:R-:W-:Y:S01]  /*14b0*/  UMOV UR35, URZ ;  /* 0x000000ff00237c82 */ /* 0x000fe20008000000 */
[----:B------:R-:W-:Y:S01]  /*14c0*/  UMOV UR18, URZ ;  /* 0x000000ff00127c82 */ /* 0x000fe20008000000 */
[----:B------:R-:W-:Y:S01]  /*14d0*/  UMOV UR10, URZ ;  /* 0x000000ff000a7c82 */ /* 0x000fe20008000000 */
[----:B---3--:R-:W-:-:S02]  /*14e0*/  UIADD3 UR44, UP3, UPT, UR4, 0x40, URZ ;  /* 0x00000040042c7890 */ /* 0x008fc4000ff7e0ff */
[----:B------:R-:W-:Y:S02]  /*14f0*/  UIADD3 UR42, UP2, UPT, UR4, 0xc0, URZ ;  /* 0x000000c0042a7890 */ /* 0x000fe4000ff5e0ff */
[----:B------:R-:W-:Y:S02]  /*1500*/  UIADD3 UR40, UP1, UPT, UR4, 0x140, URZ ;  /* 0x0000014004287890 */ /* 0x000fe4000ff3e0ff */
[----:B------:R-:W-:Y:S02]  /*1510*/  UIADD3 UR38, UP0, UPT, UR4, 0x1c0, URZ ;  /* 0x000001c004267890 */ /* 0x000fe4000ff1e0ff */
[----:B------:R-:W-:Y:S02]  /*1520*/  UIADD3.X UR45, UPT, UPT, URZ, UR5, URZ, UP3, !UPT ;  /* 0x00000005ff2d7290 */ /* 0x000fe40009ffe4ff */
[----:B------:R-:W-:Y:S02]  /*1530*/  UIADD3.X UR43, UPT, UPT, URZ, UR5, URZ, UP2, !UPT ;  /* 0x00000005ff2b7290 */ /* 0x000fe400097fe4ff */
[----:B------:R-:W-:-:S02]  /*1540*/  UIADD3.X UR41, UPT, UPT, URZ, UR5, URZ, UP1, !UPT ;  /* 0x00000005ff297290 */ /* 0x000fc40008ffe4ff */
[----:B------:R-:W-:-:S12]  /*1550*/  UIADD3.X UR39, UPT, UPT, URZ, UR5, URZ, UP0, !UPT ;  /* 0x00000005ff277290 */ /* 0x000fd800087fe4ff */
.L_x_32:
[----:B------:R-:W-:Y:S01]  /*1560*/  USHF.L.U32 UR4, UR36, 0x1f, URZ ;  /* 0x0000001f24047899 */ /* 0x000fe200080006ff */
[----:B------:R-:W-:Y:S01]  /*1570*/  HFMA2 R4, -RZ, RZ, 0, -0.00048828125 ;  /* 0x00009000ff047431 */ /* 0x000fe200000001ff */
[----:B------:R-:W-:Y:S02]  /*1580*/  ULEA UR5, UR35, UR32, 0x3 ;  /* 0x0000002023057291 */ /* 0x000fe4000f8e18ff */
[----:B------:R-:W-:Y:S02]  /*1590*/  ULEA UR27, UR12, UR15, 0x1 ;  /* 0x0000000f0c1b7291 */ /* 0x000fe4000f8e08ff */
[----:B--2---:R-:W-:Y:S01]  /*15a0*/  MOV R3, UR4 ;  /* 0x0000000400037c02 */ /* 0x004fe20008000f00 */
[----:B------:R-:W-:Y:S02]  /*15b0*/  USHF.L.U32 UR7, UR20, 0x7, URZ ;  /* 0x0000000714077899 */ /* 0x000fe400080006ff */
[----:B------:R-:W-:Y:S02]  /*15c0*/  USHF.L.U32 UR27, UR27, 0x6, URZ ;  /* 0x000000061b1b7899 */ /* 0x000fe400080006ff */
[----:B------:R2:W3:Y:S01]  /*15d0*/  SYNCS.PHASECHK.TRANS64.TRYWAIT P2, [UR5+0x28], R3 ;  /* 0x00002803ff0075a7 */ /* 0x0004e20008041105 */
[----:B------:R-:W-:-:S09]  /*15e0*/  UMOV UR33, URZ ;  /* 0x000000ff00217c82 */ /* 0x000fd20008000000 */
.L_x_30:
[----:B----4-:R-:W-:Y:S02]  /*15f0*/  USHF.L.U32 UR4, UR35, 0xf, URZ ;  /* 0x0000000f23047899 */ /* 0x010fe400080006ff */
[----:B------:R-:W-:Y:S02]  /*1600*/  UIADD3 UR9, UPT, UPT, UR35, 0x1, URZ ;  /* 0x0000000123097890 */ /* 0x000fe4000fffe0ff */
[----:B------:R-:W-:Y:S02]  /*1610*/  USHF.L.U32 UR6, UR33, 0x8, URZ ;  /* 0x0000000821067899 */ /* 0x000fe400080006ff */
[----:B------:R-:W-:Y:S02]  /*1620*/  ULEA UR5, UR35, UR32, 0x3 ;  /* 0x0000002023057291 */ /* 0x000fe4000f8e18ff */
[----:B------:R-:W-:Y:S02]  /*1630*/  ULEA UR16, UR35, UR32, 0xb ;  /* 0x0000002023107291 */ /* 0x000fe4000f8e58ff */
[----:B------:R-:W-:-:S02]  /*1640*/  USHF.L.U32 UR19, UR33, 0x2, URZ ;  /* 0x0000000221137899 */ /* 0x000fc400080006ff */
[----:B------:R-:W-:Y:S02]  /*1650*/  ULEA.HI.SX32 UR4, UR4, UR32, 0x1f ;  /* 0x0000002004047291 */ /* 0x000fe4000f8ffaff */
[----:B------:R-:W-:Y:S02]  /*1660*/  UISETP.NE.AND UP1, UPT, UR9, 0x5, UPT ;  /* 0x000000050900788c */ /* 0x000fe4000bf25270 */
[----:B------:R-:W-:Y:S02]  /*1670*/  ULEA UR8, UR15, UR16, 0xa ;  /* 0x000000100f087291 */ /* 0x000fe4000f8e50ff */
[----:B------:R-:W-:Y:S02]  /*1680*/  UIADD3 UR16, UPT, UPT, UR16, 0x2d400, URZ ;  /* 0x0002d40010107890 */ /* 0x000fe4000fffe0ff */
[----:B------:R-:W-:Y:S02]  /*1690*/  UIADD3 UR11, UPT, UPT, UR34, UR19, URZ ;  /* 0x00000013220b7290 */ /* 0x000fe4000fffe0ff */
[----:B------:R-:W-:-:S02]  /*16a0*/  ULEA UR24, UR15, UR4, 0xd ;  /* 0x000000040f187291 */ /* 0x000fc4000f8e68ff */
[----:B------:R-:W-:Y:S02]  /*16b0*/  USEL UR35, UR9, URZ, UP1 ;  /* 0x000000ff09237287 */ /* 0x000fe40008800000 */
[----:B------:R-:W-:Y:S01]  /*16c0*/  UISETP.GT.U32.AND UP0, UPT, UR33, 0xe, UPT ;  /* 0x0000000e2100788c */ /* 0x000fe2000bf04070 */
[----:B------:R-:W-:Y:S01]  /*16d0*/  UMOV UR29, 0x30000 ;  /* 0x00030000001d7882 */ /* 0x000fe20000000000 */
[----:B------:R-:W-:Y:S01]  /*16e0*/  UMOV UR13, UR28 ;  /* 0x0000001c000d7c82 */ /* 0x000fe20008000000 */
[----:B------:R-:W-:Y:S01]  /*16f0*/  UMOV UR25, UR5 ;  /* 0x0000000500197c82 */ /* 0x000fe20008000000 */
[----:B------:R-:W-:Y:S01]  /*1700*/  UMOV UR26, UR6 ;  /* 0x00000006001a7c82 */ /* 0x000fe20008000000 */
[----:B------:R-:W-:Y:S01]  /*1710*/  UMOV UR17, UR5 ;  /* 0x0000000500117c82 */ /* 0x000fe20008000000 */
[----:B--23--:R-:W-:Y:S05]  /*1720*/  @P2 BRA `(.L_x_28) ;  /* 0x0000000000102947 */ /* 0x00cfea0003800000 */
[----:B------:R-:W-:-:S06]  /*1730*/  USHF.L.U32 UR9, UR36, 0x1f, URZ ;  /* 0x0000001f24097899 */ /* 0x000fcc00080006ff */
[----:B--2---:R-:W-:-:S04]  /*1740*/  MOV R3, UR9 ;  /* 0x0000000900037c02 */ /* 0x004fc80008000f00 */
[----:B------:R-:W2:Y:S02]  /*1750*/  SYNCS.PHASECHK.TRANS64.TRYWAIT P0, [UR5+0x28], R3 ;  /* 0x00002803ff0075a7 */ /* 0x000ea40008001105 */
[----:B--2---:R-:W-:Y:S05]  /*1760*/  @!P0 BRA `(.L_x_29) ;  /* 0x0000003400308947 */ /* 0x004fea0003800000 */
.L_x_28:
[----:B------:R-:W-:Y:S02]  /*1770*/  ELECT P1, URZ, PT ;  /* 0x0000000000ff782f */ /* 0x000fe40003820000 */
[----:B------:R-:W-:Y:S01]  /*1780*/  PLOP3.LUT P0, PT, PT, PT, UP0, 0x80, 0x8 ;  /* 0x000000000008781c */ /* 0x000fe20003f0f008 */
[----:B------:R-:W-:Y:S01]  /*1790*/  USEL UR9, URZ, 0x1, UP1 ;  /* 0x00000001ff097887 */ /* 0x000fe20008800000 */
[----:B------:R-:W-:Y:S01]  /*17a0*/  PLOP3.LUT P2, PT, PT, PT, PT, 0x80, 0x8 ;  /* 0x000000000008781c */ /* 0x000fe20003f4f070 */
[----:B------:R-:W-:Y:S02]  /*17b0*/  UIADD3 UR4, UPT, UPT, UR4, 0x5400, URZ ;  /* 0x0000540004047890 */ /* 0x000fe4000fffe0ff */
[----:B------:R-:W-:Y:S02]  /*17c0*/  ULOP3.LUT UR36, UR36, UR9, URZ, 0x3c, !UPT ;  /* 0x0000000924247292 */ /* 0x000fe4000f8e3cff */
[----:B------:R-:W-:Y:S02]  /*17d0*/  UIADD3 UR24, UPT, UPT, UR24, 0x19400, URZ ;  /* 0x0001940018187890 */ /* 0x000fe4000fffe0ff */
[----:B------:R-:W-:-:S02]  /*17e0*/  UIADD3 UR8, UPT, UPT, UR8, 0x2fc00, URZ ;  /* 0x0002fc0008087890 */ /* 0x000fc4000fffe0ff */
[----:B------:R-:W-:Y:S01]  /*17f0*/  @!UP0 USHF.L.U32 UR30, UR36, 0x1f, URZ ;  /* 0x0000001f241e8899 */ /* 0x000fe200080006ff */
[----:B------:R4:W-:Y:S01]  /*1800*/  @P1 SYNCS.ARRIVE.TRANS64 RZ, [UR5], R4 ;  /* 0x00000004ffff19a7 */ /* 0x0009e20008000005 */
[----:B------:R-:W-:Y:S01]  /*1810*/  @!UP0 ULEA UR31, UR35, UR32, 0x3 ;  /* 0x00000020231f8291 */ /* 0x000fe2000f8e18ff */
[----:B------:R4:W-:Y:S01]  /*1820*/  UTMALDG.2D [UR4], [UR44], desc[URZ] ;  /* 0x0000ff042c0075b4 */ /* 0x0009e20008009000 */
[----:B------:R-:W-:Y:S01]  /*1830*/  UMOV UR9, UR5 ;  /* 0x0000000500097c82 */ /* 0x000fe20008000000 */
[----:B------:R-:W-:Y:S01]  /*1840*/  UIADD3 UR33, UPT, UPT, UR33, 0x1, URZ ;  /* 0x0000000121217890 */ /* 0x000fe2000fffe0ff */
[----:B--2---:R-:W-:-:S03]  /*1850*/  IMAD.U32 R3, RZ, RZ, UR30 ;  /* 0x0000001eff037e24 */ /* 0x004fc6000f8e00ff */
[----:B------:R-:W-:Y:S01]  /*1860*/  UISETP.NE.AND UP0, UPT, UR33, 0x10, UPT ;  /* 0x000000102100788c */ /* 0x000fe2000bf05270 */
[----:B------:R4:W-:Y:S01]  /*1870*/  UTMALDG.3D.MULTICAST [UR24], [UR42], UR29, desc[URZ] ;  /* 0x0000ff182a0073b4 */ /* 0x0009e2000801181d */
[----:B------:R4:W-:Y:S01]  /*1880*/  UTMALDG.3D [UR16], [UR40], desc[URZ] ;  /* 0x0000ff10280075b4 */ /* 0x0009e20008011000 */
[----:B------:R4:W-:Y:S01]  /*1890*/  UTMALDG.4D.MULTICAST [UR8], [UR38], UR29, desc[URZ] ;  /* 0x0000ff08260073b4 */ /* 0x0009e2000801981d */
[----:B------:R4:W2:Y:S05]  /*18a0*/  @!P0 SYNCS.PHASECHK.TRANS64.TRYWAIT P2, [UR31+0x28], R3 ;  /* 0x00002803ff0085a7 */ /* 0x0008aa000804111f */
[----:B------:R-:W-:Y:S05]  /*18b0*/  BRA.U UP0, `(.L_x_30) ;  /* 0xfffffffd004c7547 */ /* 0x000fea000b83ffff */
[----:B----4-:R-:W-:Y:S02]  /*18c0*/  LEA R3, R8, UR32, 0x3 ;  /* 0x0000002008037c11 */ /* 0x010fe4000f8e18ff */
[----:B------:R-:W-:-:S04]  /*18d0*/  SHF.L.U32 R4, R2, 0x1f, RZ ;  /* 0x0000001f02047819 */ /* 0x000fc800000006ff */
[----:B------:R-:W3:Y:S02]  /*18e0*/  SYNCS.PHASECHK.TRANS64.TRYWAIT P0, [R3+URZ+0x70], R4 ;  /* 0x00007004030075a7 */ /* 0x000ee400080011ff */
[----:B---3--:R-:W-:Y:S05]  /*18f0*/  @!P0 BRA `(.L_x_31) ;  /* 0x0000003000ec8947 */ /* 0x008fea0003800000 */
.L_x_78:
[C---:B------:R-:W-:Y:S01]  /*1900*/  LEA R4, R8.reuse, UR32, 0x4 ;  /* 0x0000002008047c11 */ /* 0x040fe2000f8e20ff */
[----:B------:R-:W-:-:S05]  /*1910*/  VIADD R8, R8, 0x1 ;  /* 0x0000000108087836 */ /* 0x000fca0000000000 */
[----:B---3--:R-:W3:Y:S01]  /*1920*/  LDS.128 R4, [R4+0x32410] ;  /* 0x0324100004047984 */ /* 0x008ee20000000c00 */
[C---:B------:R-:W-:Y:S01]  /*1930*/  ISETP.NE.AND P1, PT, R8.reuse, 0x2, PT ;  /* 0x000000020800780c */ /* 0x040fe20003f25270 */
[----:B------:R4:W-:Y:S06]  /*1940*/  MEMBAR.ALL.CTA ;  /* 0x0000000000007992 */ /* 0x0009ec0000008000 */
[----:B----4-:R-:W4:Y:S01]  /*1950*/  FENCE.VIEW.ASYNC.S ;  /* 0x00000000000073c6 */ /* 0x010f220000000000 */
[----:B------:R-:W-:Y:S01]  /*1960*/  SEL R8, R8, RZ, P1 ;  /* 0x000000ff08087207 */ /* 0x000fe20000800000 */
[----:B----4-:R4:W-:Y:S01]  /*1970*/  SYNCS.ARRIVE.TRANS64.ART0 RZ, [R3+URZ+0x80], R0 ;  /* 0x0000800003ff79a7 */ /* 0x0109e200085000ff */
[----:B---3--:R-:W-:-:S02]  /*1980*/  ISETP.NE.AND P0, PT, R7, 0x1, PT ;  /* 0x000000010700780c */ /* 0x008fc40003f05270 */
[----:B------:R-:W-:Y:S02]  /*1990*/  R2UR UR20, R4 ;  /* 0x00000000041472ca */ /* 0x000fe400000e0000 */
[----:B------:R-:W-:Y:S02]  /*19a0*/  R2UR UR12, R5 ;  /* 0x00000000050c72ca */ /* 0x000fe400000e0000 */
[----:B------:R-:W-:Y:S02]  /*19b0*/  R2UR UR28, R6 ;  /* 0x00000000061c72ca */ /* 0x000fe400000e0000 */
[----:B----4-:R-:W-:-:S04]  /*19c0*/  SEL R3, RZ, 0x1, P1 ;  /* 0x00000001ff037807 */ /* 0x010fc80000800000 */
[----:B------:R-:W-:Y:S01]  /*19d0*/  LOP3.LUT R2, R2, R3, RZ, 0x3c, !PT ;  /* 0x0000000302027212 */ /* 0x000fe200078e3cff */
[----:B------:R-:W-:Y:S08]  /*19e0*/  @!P0 BRA `(.L_x_32) ;  /* 0xfffffff800dc8947 */ /* 0x000ff0000383ffff */
.L_x_27:
[----:B------:R-:W-:Y:S02]  /*19f0*/  UISETP.NE.AND UP0, UPT, UR35, 0x4, UPT ;  /* 0x000000042300788c */ /* 0x000fe4000bf05270 */
[----:B------:R-:W-:-:S04]  /*1a00*/  UIADD3 UR4, UPT, UPT, UR35, 0x2, URZ ;  /* 0x0000000223047890 */ /* 0x000fc8000fffe0ff */
[----:B------:R-:W-:-:S04]  /*1a10*/  USEL UR4, UR4, 0x1, UP0 ;  /* 0x0000000104047887 */ /* 0x000fc80008000000 */
[----:B------:R-:W-:Y:S02]  /*1a20*/  UISETP.NE.AND UP1, UPT, UR4, 0x5, UPT ;  /* 0x000000050400788c */ /* 0x000fe4000bf25270 */
[----:B------:R-:W-:-:S04]  /*1a30*/  UIADD3 UR4, UPT, UPT, UR4, 0x1, URZ ;  /* 0x0000000104047890 */ /* 0x000fc8000fffe0ff */
[----:B------:R-:W-:Y:S02]  /*1a40*/  USEL UR4, UR4, 0x1, UP1 ;  /* 0x0000000104047887 */ /* 0x000fe40008800000 */
[----:B------:R-:W-:Y:S02]  /*1a50*/  UISETP.EQ.XOR UP1, UPT, UR35, 0x4, !UP1 ;  /* 0x000000042300788c */ /* 0x000fe4000cf22a70 */
[----:B------:R-:W-:Y:S02]  /*1a60*/  UISETP.NE.AND UP0, UPT, UR4, 0x5, UPT ;  /* 0x000000050400788c */ /* 0x000fe4000bf05270 */
[----:B------:R-:W-:Y:S02]  /*1a70*/  UIADD3 UR5, UPT, UPT, UR4, 0x1, URZ ;  /* 0x0000000104057890 */ /* 0x000fe4000fffe0ff */
[----:B------:R-:W-:Y:S02]  /*1a80*/  UISETP.EQ.XOR UP1, UPT, UR4, 0x5, UP1 ;  /* 0x000000050400788c */ /* 0x000fe40008f22a70 */
[----:B------:R-:W-:-:S04]  /*1a90*/  USEL UR5, UR5, 0x1, UP0 ;  /* 0x0000000105057887 */ /* 0x000fc80008000000 */
[----:B------:R-:W-:Y:S02]  /*1aa0*/  UISETP.EQ.XOR UP1, UPT, UR5, 0x5, UP1 ;  /* 0x000000050500788c */ /* 0x000fe40008f22a70 */
[----:B------:R-:W-:Y:S02]  /*1ab0*/  UISETP.NE.AND UP0, UPT, UR5, 0x5, UPT ;  /* 0x000000050500788c */ /* 0x000fe4000bf05270 */
[----:B------:R-:W-:Y:S02]  /*1ac0*/  USEL UR4, URZ, 0x1, !UP1 ;  /* 0x00000001ff047887 */ /* 0x000fe4000c800000 */
[----:B------:R-:W-:Y:S02]  /*1ad0*/  USEL UR5, UR5, URZ, UP0 ;  /* 0x000000ff05057287 */ /* 0x000fe40008000000 */
[----:B------:R-:W-:Y:S02]  /*1ae0*/  ULOP3.LUT UR4, UR36, UR4, URZ, 0x3c, !UPT ;  /* 0x0000000424047292 */ /* 0x000fe4000f8e3cff */
[----:B------:R-:W-:-:S02]  /*1af0*/  ULEA UR5, UR5, UR32, 0x3 ;  /* 0x0000002005057291 */ /* 0x000fc4000f8e18ff */
[----:B------:R-:W-:-:S06]  /*1b00*/  USHF.L.U32 UR4, UR4, 0x1f, URZ ;  /* 0x0000001f04047899 */ /* 0x000fcc00080006ff */
[----:B------:R-:W-:-:S04]  /*1b10*/  MOV R0, UR4 ;  /* 0x0000000400007c02 */ /* 0x000fc80008000f00 */
[----:B------:R-:W3:Y:S02]  /*1b20*/  SYNCS.PHASECHK.TRANS64.TRYWAIT P0, [UR5+0x28], R0 ;  /* 0x00002800ff0075a7 */ /* 0x000ee40008001105 */
[----:B---3--:R-:W-:Y:S05]  /*1b30*/  @!P0 BRA `(.L_x_33) ;  /* 0x0000003000748947 */ /* 0x008fea0003800000 */
.L_x_80:
[----:B------:R-:W-:-:S13]  /*1b40*/  ELECT P0, URZ, PT ;  /* 0x0000000000ff782f */ /* 0x000fda0003800000 */
[----:B--2---:R-:W-:-:S04]  /*1b50*/  @P0 MOV R0, 0x9000 ;  /* 0x0000900000000802 */ /* 0x004fc80000000f00 */
[----:B------:R3:W-:Y:S03]  /*1b60*/  @P0 SYNCS.ARRIVE.TRANS64 RZ, [UR5], R0 ;  /* 0x00000000ffff09a7 */ /* 0x0007e60008000005 */
.L_x_25:
[----:B------:R-:W-:-:S13]  /*1b70*/  ISETP.NE.AND P0, PT, R122, 0x4, PT ;  /* 0x000000047a00780c */ /* 0x000fda0003f05270 */
[----:B------:R-:W-:Y:S05]  /*1b80*/  @P0 BRA `(.L_x_34) ;  /* 0x0000000c00280947 */ /* 0x000fea0003800000 */
[----:B------:R-:W4:Y:S08]  /*1b90*/  S2UR UR12, SR_CgaCtaId ;  /* 0x00000000000c79c3 */ /* 0x000f300000008800 */
[----:B------:R-:W-:Y:S06]  /*1ba0*/  BAR.SYNC.DEFER_BLOCKING 0x3, 0xa0 ;  /* 0x00c2800000007b1d */ /* 0x000fec0000010000 */
[----:B------:R-:W-:-:S02]  /*1bb0*/  UMOV UR4, 0x400 ;  /* 0x0000040000047882 */ /* 0x000fc40000000000 */
[----:B----4-:R-:W-:-:S09]  /*1bc0*/  ULEA UR12, UR12, UR4, 0x18 ;  /* 0x000000040c0c7291 */ /* 0x010fd2000f8ec0ff */
[----:B------:R-:W4:Y:S01]  /*1bd0*/  LDS R2, [UR12+0x98] ;  /* 0x0000980cff027984 */ /* 0x000f220008000800 */
[----:B------:R-:W5:Y:S02]  /*1be0*/  SYNCS.PHASECHK.TRANS64.TRYWAIT P0, [UR12+0x70], RZ ;  /* 0x000070ffff0075a7 */ /* 0x000f64000800110c */
[----:B----45:R-:W-:Y:S05]  /*1bf0*/  @!P0 BRA `(.L_x_35) ;  /* 0x0000003000648947 */ /* 0x030fea0003800000 */
.L_x_82:
[----:B--2---:R-:W2:Y:S01]  /*1c00*/  LDS R3, [UR12+0x3241c] ;  /* 0x03241c0cff037984 */ /* 0x004ea20008000800 */
[----:B---3--:R-:W-:Y:S01]  /*1c10*/  IMAD.MOV.U32 R0, RZ, RZ, 0x1 ;  /* 0x00000001ff007424 */ /* 0x008fe200078e00ff */
[----:B------:R-:W-:Y:S01]  /*1c20*/  R2UR UR36, R2 ;  /* 0x00000000022472ca */ /* 0x000fe200000e0000 */
[----:B------:R-:W-:Y:S01]  /*1c30*/  HFMA2 R2, -RZ, RZ, 0, 5.9604644775390625e-08 ;  /* 0x00000001ff027431 */ /* 0x000fe200000001ff */
[----:B------:R3:W-:Y:S06]  /*1c40*/  MEMBAR.ALL.CTA ;  /* 0x0000000000007992 */ /* 0x0007ec0000008000 */
[----:B---3--:R-:W3:Y:S01]  /*1c50*/  FENCE.VIEW.ASYNC.S ;  /* 0x00000000000073c6 */ /* 0x008ee20000000000 */
[----:B------:R-:W-:Y:S01]  /*1c60*/  IMAD.MOV.U32 R7, RZ, RZ, 0x1 ;  /* 0x00000001ff077424 */ /* 0x000fe200078e00ff */
[----:B---3--:R3:W-:Y:S01]  /*1c70*/  SYNCS.ARRIVE.TRANS64.ART0 RZ, [UR12+0x80], R0 ;  /* 0x00008000ffff79a7 */ /* 0x0087e2000850000c */
[----:B--2---:R-:W-:-:S13]  /*1c80*/  ISETP.NE.AND P0, PT, R3, 0x1, PT ;  /* 0x000000010300780c */ /* 0x004fda0003f05270 */
[----:B---3--:R-:W-:Y:S05]  /*1c90*/  @P0 BRA `(.L_x_36) ;  /* 0x0000000800bc0947 */ /* 0x008fea0003800000 */
[----:B------:R-:W-:Y:S01]  /*1ca0*/  UIADD3 UR10, UPT, UPT, UR36, 0x100, URZ ;  /* 0x00000100240a7890 */ /* 0x000fe2000fffe0ff */
[----:B------:R-:W-:Y:S01]  /*1cb0*/  MOV R6, 0x1 ;  /* 0x0000000100067802 */ /* 0x000fe20000000f00 */
[----:B------:R-:W-:Y:S01]  /*1cc0*/  UIADD3 UR8, UPT, UPT, UR36, 0x104, URZ ;  /* 0x0000010424087890 */ /* 0x000fe2000fffe0ff */
[----:B------:R-:W-:Y:S01]  /*1cd0*/  MOV R5, RZ ;  /* 0x000000ff00057202 */ /* 0x000fe20000000f00 */
[----:B------:R-:W-:Y:S01]  /*1ce0*/  UIADD3 UR6, UPT, UPT, UR36, 0x108, URZ ;  /* 0x0000010824067890 */ /* 0x000fe2000fffe0ff */
[----:B------:R-:W-:Y:S01]  /*1cf0*/  MOV R7, 0x1 ;  /* 0x0000000100077802 */ /* 0x000fe20000000f00 */
[----:B------:R-:W-:Y:S02]  /*1d00*/  UIADD3 UR4, UPT, UPT, UR36, 0x10c, URZ ;  /* 0x0000010c24047890 */ /* 0x000fe4000fffe0ff */
[----:B------:R-:W-:Y:S01]  /*1d10*/  UIADD3 UR13, UPT, UPT, UR12, 0x5400, URZ ;  /* 0x000054000c0d7890 */ /* 0x000fe2000fffe0ff */
[----:B------:R-:W-:Y:S01]  /*1d20*/  UMOV UR31, 0x8a02480 ;  /* 0x08a02480001f7882 */ /* 0x000fe20000000000 */
[----:B------:R-:W-:-:S02]  /*1d30*/  UIADD3 UR11, UPT, UPT, UR36, 0x110, URZ ;  /* 0x00000110240b7890 */ /* 0x000fc4000fffe0ff */
[----:B------:R-:W-:Y:S02]  /*1d40*/  UIADD3 UR9, UPT, UPT, UR36, 0x114, URZ ;  /* 0x0000011424097890 */ /* 0x000fe4000fffe0ff */
[----:B------:R-:W-:Y:S02]  /*1d50*/  UIADD3 UR7, UPT, UPT, UR36, 0x118, URZ ;  /* 0x0000011824077890 */ /* 0x000fe4000fffe0ff */
[----:B------:R-:W-:Y:S02]  /*1d60*/  UIADD3 UR5, UPT, UPT, UR36, 0x11c, URZ ;  /* 0x0000011c24057890 */ /* 0x000fe4000fffe0ff */
[----:B------:R-:W-:Y:S02]  /*1d70*/  USHF.R.U32.HI UR30, URZ, 0x1, UR10 ;  /* 0x00000001ff1e7899 */ /* 0x000fe4000801160a */
[----:B------:R-:W-:Y:S02]  /*1d80*/  USHF.R.U32.HI UR27, URZ, 0x1, UR8 ;  /* 0x00000001ff1b7899 */ /* 0x000fe40008011608 */
[----:B------:R-:W-:-:S02]  /*1d90*/  USHF.R.U32.HI UR18, URZ, 0x1, UR6 ;  /* 0x00000001ff127899 */ /* 0x000fc40008011606 */
[----:B------:R-:W-:Y:S02]  /*1da0*/  USHF.R.U32.HI UR16, URZ, 0x1, UR4 ;  /* 0x00000001ff107899 */ /* 0x000fe40008011604 */
[----:B------:R-:W-:Y:S02]  /*1db0*/  UIADD3 UR19, UPT, UPT, UR12, 0x2fc00, URZ ;  /* 0x0002fc000c137890 */ /* 0x000fe4000fffe0ff */
[----:B------:R-:W-:Y:S02]  /*1dc0*/  UIADD3 UR20, UPT, UPT, UR12, 0x2d400, URZ ;  /* 0x0002d4000c147890 */ /* 0x000fe4000fffe0ff */
[----:B------:R-:W-:Y:S02]  /*1dd0*/  UIADD3 UR24, UPT, UPT, UR12, 0x19400, URZ ;  /* 0x000194000c187890 */ /* 0x000fe4000fffe0ff */
[----:B------:R-:W-:Y:S02]  /*1de0*/  ULOP3.LUT UR28, UR21, 0x3, URZ, 0xfc, !UPT ;  /* 0x00000003151c7892 */ /* 0x000fe4000f8efcff */
[----:B------:R-:W-:-:S02]  /*1df0*/  USEL UR38, URZ, 0x4000, UP6 ;  /* 0x00004000ff267887 */ /* 0x000fc4000b000000 */
[----:B------:R-:W-:Y:S02]  /*1e00*/  ULOP3.LUT UR26, UR21, 0xffff, URZ, 0xc0, !UPT ;  /* 0x0000ffff151a7892 */ /* 0x000fe4000f8ec0ff */
[----:B------:R-:W-:Y:S02]  /*1e10*/  USEL UR31, UR31, 0x8a00480, !UP5 ;  /* 0x08a004801f1f7887 */ /* 0x000fe4000e800000 */
[----:B------:R-:W-:Y:S02]  /*1e20*/  USHF.R.U32.HI UR21, URZ, 0x4, UR13 ;  /* 0x00000004ff157899 */ /* 0x000fe4000801160d */
[----:B------:R-:W-:Y:S02]  /*1e30*/  USHF.R.U32.HI UR29, URZ, 0x1a, UR11 ;  /* 0x0000001aff1d7899 */ /* 0x000fe4000801160b */
[----:B------:R-:W-:Y:S02]  /*1e40*/  USHF.R.U32.HI UR25, URZ, 0x1a, UR9 ;  /* 0x0000001aff197899 */ /* 0x000fe40008011609 */
[----:B------:R-:W-:-:S02]  /*1e50*/  USHF.R.U32.HI UR17, URZ, 0x1a, UR7 ;  /* 0x0000001aff117899 */ /* 0x000fc40008011607 */
[----:B------:R-:W-:Y:S02]  /*1e60*/  USHF.R.U32.HI UR13, URZ, 0x1a, UR5 ;  /* 0x0000001aff0d7899 */ /* 0x000fe40008011605 */
[----:B------:R-:W-:Y:S02]  /*1e70*/  ULOP3.LUT UR30, UR30, 0x60000000, URZ, 0xc0, !UPT ;  /* 0x600000001e1e7892 */ /* 0x000fe4000f8ec0ff */
[----:B------:R-:W-:Y:S02]  /*1e80*/  ULOP3.LUT UR27, UR27, 0x60000000, URZ, 0xc0, !UPT ;  /* 0x600000001b1b7892 */ /* 0x000fe4000f8ec0ff */
[----:B------:R-:W-:Y:S02]  /*1e90*/  ULOP3.LUT UR18, UR18, 0x60000000, URZ, 0xc0, !UPT ;  /* 0x6000000012127892 */ /* 0x000fe4000f8ec0ff */
[----:B------:R-:W-:Y:S02]  /*1ea0*/  ULOP3.LUT UR16, UR16, 0x60000000, URZ, 0xc0, !UPT ;  /* 0x6000000010107892 */ /* 0x000fe4000f8ec0ff */
[----:B------:R-:W-:-:S02]  /*1eb0*/  USHF.R.U32.HI UR19, URZ, 0x4, UR19 ;  /* 0x00000004ff137899 */ /* 0x000fc40008011613 */
[----:B------:R-:W-:Y:S02]  /*1ec0*/  USHF.R.U32.HI UR20, URZ, 0x4, UR20 ;  /* 0x00000004ff147899 */ /* 0x000fe40008011614 */
[----:B------:R-:W-:Y:S02]  /*1ed0*/  USHF.R.U32.HI UR24, URZ, 0x4, UR24 ;  /* 0x00000004ff187899 */ /* 0x000fe40008011618 */
[----:B------:R-:W-:Y:S02]  /*1ee0*/  UIADD3 UR38, UPT, UPT, UR38, UR31, URZ ;  /* 0x0000001f26267290 */ /* 0x000fe4000fffe0ff */
[----:B------:R-:W-:Y:S02]  /*1ef0*/  ULOP3.LUT UR29, UR30, 0x30, UR29, 0xf8, !UPT ;  /* 0x000000301e1d7892 */ /* 0x000fe4000f8ef81d */
[----:B------:R-:W-:Y:S02]  /*1f00*/  ULOP3.LUT UR25, UR27, 0x30, UR25, 0xf8, !UPT ;  /* 0x000000301b197892 */ /* 0x000fe4000f8ef819 */
[----:B------:R-:W-:-:S02]  /*1f10*/  ULOP3.LUT UR17, UR18, 0x30, UR17, 0xf8, !UPT ;  /* 0x0000003012117892 */ /* 0x000fc4000f8ef811 */
[----:B------:R-:W-:Y:S02]  /*1f20*/  ULOP3.LUT UR13, UR16, 0x30, UR13, 0xf8, !UPT ;  /* 0x00000030100d7892 */ /* 0x000fe4000f8ef80d */
[----:B------:R-:W-:Y:S02]  /*1f30*/  ULOP3.LUT UR19, UR19, 0x3fc0, URZ, 0xc0, !UPT ;  /* 0x00003fc013137892 */ /* 0x000fe4000f8ec0ff */
[----:B------:R-:W-:Y:S02]  /*1f40*/  ULOP3.LUT UR20, UR20, 0x3fc0, URZ, 0xc0, !UPT ;  /* 0x00003fc014147892 */ /* 0x000fe4000f8ec0ff */
[----:B------:R-:W-:Y:S02]  /*1f50*/  ULOP3.LUT UR21, UR21, 0x3fc0, URZ, 0xc0, !UPT ;  /* 0x00003fc015157892 */ /* 0x000fe4000f8ec0ff */
[----:B------:R-:W-:Y:S02]  /*1f60*/  ULOP3.LUT UR24, UR24, 0x3fc0, URZ, 0xc0, !UPT ;  /* 0x00003fc018187892 */ /* 0x000fe4000f8ec0ff */
[----:B------:R-:W-:-:S02]  /*1f70*/  ULOP3.LUT UR51, UR29, UR38, URZ, 0xfc, !UPT ;  /* 0x000000261d337292 */ /* 0x000fc4000f8efcff */
[----:B------:R-:W-:Y:S02]  /*1f80*/  ULOP3.LUT UR45, UR25, UR38, URZ, 0xfc, !UPT ;  /* 0x00000026192d7292 */ /* 0x000fe4000f8efcff */
[----:B------:R-:W-:Y:S02]  /*1f90*/  ULOP3.LUT UR41, UR17, UR38, URZ, 0xfc, !UPT ;  /* 0x0000002611297292 */ /* 0x000fe4000f8efcff */
[----:B------:R-:W-:Y:S02]  /*1fa0*/  ULOP3.LUT UR39, UR13, UR38, URZ, 0xfc, !UPT ;  /* 0x000000260d277292 */ /* 0x000fe4000f8efcff */
[----:B------:R-:W-:Y:S02]  /*1fb0*/  ULOP3.LUT UR28, UR28, 0xffff, URZ, 0xc0, !UPT ;  /* 0x0000ffff1c1c7892 */ /* 0x000fe4000f8ec0ff */
[----:B------:R-:W-:Y:S02]  /*1fc0*/  ULOP3.LUT UR19, UR19, 0x10000, URZ, 0xfc, !UPT ;  /* 0x0001000013137892 */ /* 0x000fe4000f8efcff */
[----:B------:R-:W-:-:S02]  /*1fd0*/  ULOP3.LUT UR20, UR20, 0x10000, URZ, 0xfc, !UPT ;  /* 0x0001000014147892 */ /* 0x000fc4000f8efcff */
[----:B------:R-:W-:Y:S02]  /*1fe0*/  ULOP3.LUT UR21, UR21, 0x10000, URZ, 0xfc, !UPT ;  /* 0x0001000015157892 */ /* 0x000fe4000f8efcff */
[----:B------:R-:W-:Y:S01]  /*1ff0*/  ULOP3.LUT UR24, UR24, 0x10000, URZ, 0xfc, !UPT ;  /* 0x0001000018187892 */ /* 0x000fe2000f8efcff */
[----:B------:R-:W-:Y:S01]  /*2000*/  UMOV UR35, URZ ;  /* 0x000000ff00237c82 */ /* 0x000fe20008000000 */
[----:B------:R-:W-:Y:S01]  /*2010*/  UMOV UR34, URZ ;  /* 0x000000ff00227c82 */ /* 0x000fe20008000000 */
[----:B------:R-:W-:Y:S01]  /*2020*/  UMOV UR33, URZ ;  /* 0x000000ff00217c82 */ /* 0x000fe20008000000 */
[----:B------:R-:W-:Y:S01]  /*2030*/  UMOV UR50, URZ ;  /* 0x000000ff00327c82 */ /* 0x000fe20008000000 */
[----:B------:R-:W-:Y:S01]  /*2040*/  UMOV UR44, URZ ;  /* 0x000000ff002c7c82 */ /* 0x000fe20008000000 */
[----:B------:R-:W-:Y:S01]  /*2050*/  UMOV UR40, URZ ;  /* 0x000000ff00287c82 */ /* 0x000fe20008000000 */
[----:B------:R-:W-:-:S05]  /*2060*/  UMOV UR38, URZ ;  /* 0x000000ff00267c82 */ /* 0x000fca0008000000 */
.L_x_43:
[----:B------:R-:W-:Y:S01]  /*2070*/  USHF.L.U32 UR13, UR34, 0x1f, URZ ;  /* 0x0000001f220d7899 */ /* 0x000fe200080006ff */
[----:B--2---:R-:W-:Y:S01]  /*2080*/  SHF.L.U32 R3, R7, 0x1f, RZ ;  /* 0x0000001f07037819 */ /* 0x004fe200000006ff */
[----:B------:R-:W-:Y:S02]  /*2090*/  ULEA UR16, UR33, UR12, 0x3 ;  /* 0x0000000c21107291 */ /* 0x000fe4000f8e18ff */
[----:B------:R-:W-:Y:S02]  /*20a0*/  ULEA UR18, UR35, UR12, 0x3 ;  /* 0x0000000c23127291 */ /* 0x000fe4000f8e18ff */
[----:B------:R-:W-:Y:S01]  /*20b0*/  MOV R2, UR13 ;  /* 0x0000000d00027c02 */ /* 0x000fe20008000f00 */
[----:B------:R-:W-:Y:S02]  /*20c0*/  ULEA UR17, UR35, UR36, 0x7 ;  /* 0x0000002423117291 */ /* 0x000fe4000f8e38ff */
[----:B------:R-:W-:Y:S02]  /*20d0*/  UPLOP3.LUT UP2, UPT, UPT, UPT, UPT, 0x40, 0x4 ;  /* 0x000000000004789c */ /* 0x000fe40003f4e870 */
[----:B------:R2:W3:Y:S02]  /*20e0*/  SYNCS.PHASECHK.TRANS64.TRYWAIT P1, [UR16], R2 ;  /* 0x00000002ff0075a7 */ /* 0x0004e40008021110 */
[----:B------:R-:W4:Y:S02]  /*20f0*/  SYNCS.PHASECHK.TRANS64.TRYWAIT P0, [UR18+0x60], R3 ;  /* 0x00006003ff0075a7 */ /* 0x000f240008001112 */
[----:B--234-:R-:W-:Y:S05]  /*2100*/  @P0 BRA `(.L_x_37) ;  /* 0x0000000000080947 */ /* 0x01cfea0003800000 */
[----:B------:R-:W2:Y:S02]  /*2110*/  SYNCS.PHASECHK.TRANS64.TRYWAIT P0, [UR18+0x60], R3 ;  /* 0x00006003ff0075a7 */ /* 0x000ea40008001112 */
[----:B--2---:R-:W-:Y:S05]  /*2120*/  @!P0 BRA `(.L_x_38) ;  /* 0x0000002c00308947 */ /* 0x004fea0003800000 */
.L_x_37:
[----:B------:R-:W-:-:S05]  /*2130*/  UMOV UR31, URZ ;  /* 0x000000ff001f7c82 */ /* 0x000fca0008000000 */
.L_x_41:
[----:B------:R-:W-:Y:S02]  /*2140*/  USHF.L.U32 UR32, UR33, 0xa, URZ ;  /* 0x0000000a21207899 */ /* 0x000fe400080006ff */
[----:B------:R-:W-:Y:S02]  /*2150*/  UIADD3 UR25, UPT, UPT, UR33, 0x1, URZ ;  /* 0x0000000121197890 */ /* 0x000fe4000fffe0ff */
[----:B------:R-:W-:Y:S02]  /*2160*/  UISETP.GT.U32.AND UP0, UPT, UR31, 0xe, UPT ;  /* 0x0000000e1f00788c */ /* 0x000fe4000bf04070 */
[----:B------:R-:W-:Y:S02]  /*2170*/  UIADD3 UR16, UPT, UPT, UR32, 0x6, URZ ;  /* 0x0000000620107890 */ /* 0x000fe4000fffe0ff */
[----:B---3--:R-:W-:Y:S02]  /*2180*/  ULEA UR70, UR33, UR20, 0x7 ;  /* 0x0000001421467291 */ /* 0x008fe4000f8e38ff */
[----:B------:R-:W-:Y:S01]  /*2190*/  ULEA UR62, UR33, UR19, 0x7 ;  /* 0x00000013213e7291 */ /* 0x000fe2000f8e38ff */
[----:B------:R-:W-:Y:S01]  /*21a0*/  PLOP3.LUT P0, PT, PT, PT, UP0, 0x80, 0x8 ;  /* 0x000000000008781c */ /* 0x000fe20003f0f008 */
[----:B------:R-:W-:Y:S02]  /*21b0*/  ULEA UR13, UR33, UR12, 0x3 ;  /* 0x0000000c210d7291 */ /* 0x000fe4000f8e18ff */
[----:B------:R-:W-:Y:S02]  /*21c0*/  UISETP.NE.AND UP1, UPT, UR25, 0x5, UPT ;  /* 0x000000051900788c */ /* 0x000fe4000bf25270 */
[----:B------:R-:W-:Y:S02]  /*21d0*/  UIADD3 UR54, UPT, UPT, UR32, UR24, URZ ;  /* 0x0000001820367290 */ /* 0x000fe4000fffe0ff */
[----:B------:R-:W-:Y:S02]  /*21e0*/  UIADD3 UR52, UPT, UPT, UR32, UR21, URZ ;  /* 0x0000001520347290 */ /* 0x000fe4000fffe0ff */
[----:B------:R-:W-:Y:S02]  /*21f0*/  UIADD3 UR48, UPT, UPT, UR24, 0x2, UR32 ;  /* 0x0000000218307890 */ /* 0x000fe4000fffe020 */
[----:B------:R-:W-:Y:S02]  /*2200*/  UIADD3 UR46, UPT, UPT, UR21, 0x2, UR32 ;  /* 0x00000002152e7890 */ /* 0x000fe4000fffe020 */
[----:B------:R-:W-:Y:S02]  /*2210*/  UIADD3 UR42, UPT, UPT, UR24, 0x4, UR32 ;  /* 0x00000004182a7890 */ /* 0x000fe4000fffe020 */
[----:B------:R-:W-:Y:S02]  /*2220*/  UIADD3 UR30, UPT, UPT, UR16, UR24, URZ ;  /* 0x00000018101e7290 */ /* 0x000fe4000fffe0ff */
[----:B------:R-:W-:Y:S02]  /*2230*/  UIADD3 UR68, UPT, UPT, UR70, 0x20, URZ ;  /* 0x0000002046447890 */ /* 0x000fe4000fffe0ff */
[----:B------:R-:W-:Y:S02]  /*2240*/  UIADD3 UR66, UPT, UPT, UR70, 0x40, URZ ;  /* 0x0000004046427890 */ /* 0x000fe4000fffe0ff */
[----:B------:R-:W-:Y:S02]  /*2250*/  UIADD3 UR64, UPT, UPT, UR70, 0x60, URZ ;  /* 0x0000006046407890 */ /* 0x000fe4000fffe0ff */
[----:B------:R-:W-:Y:S02]  /*2260*/  UIADD3 UR60, UPT, UPT, UR62, 0x20, URZ ;  /* 0x000000203e3c7890 */ /* 0x000fe4000fffe0ff */
[----:B------:R-:W-:Y:S02]  /*2270*/  UIADD3 UR58, UPT, UPT, UR62, 0x40, URZ ;  /* 0x000000403e3a7890 */ /* 0x000fe4000fffe0ff */
[----:B------:R-:W-:Y:S02]  /*2280*/  UIADD3 UR56, UPT, UPT, UR62, 0x60, URZ ;  /* 0x000000603e387890 */ /* 0x000fe4000fffe0ff */
[----:B------:R-:W-:Y:S02]  /*2290*/  UIADD3 UR32, UPT, UPT, UR21, 0x4, UR32 ;  /* 0x0000000415207890 */ /* 0x000fe4000fffe020 */
[----:B------:R-:W-:Y:S02]  /*22a0*/  UIADD3 UR29, UPT, UPT, UR13, 0x28, URZ ;  /* 0x000000280d1d7890 */ /* 0x000fe4000fffe0ff */
[----:B------:R-:W-:Y:S02]  /*22b0*/  USEL UR27, URZ, 0x1, UP1 ;  /* 0x00000001ff1b7887 */ /* 0x000fe40008800000 */
[----:B------:R-:W-:Y:S02]  /*22c0*/  UIADD3 UR16, UPT, UPT, UR16, UR21, URZ ;  /* 0x0000001510107290 */ /* 0x000fe4000fffe0ff */
[----:B------:R-:W-:Y:S01]  /*22d0*/  USEL UR33, UR25, URZ, UP1 ;  /* 0x000000ff19217287 */ /* 0x000fe20008800000 */
[----:B------:R-:W-:Y:S01]  /*22e0*/  UMOV UR71, 0x4008 ;  /* 0x0000400800477882 */ /* 0x000fe20000000000 */
        /* <DEDUP_REMOVED lines=12> */
[----:B----4-:R-:W-:Y:S05]  /*23b0*/  @P1 BRA `(.L_x_39) ;  /* 0x0000000000101947 */ /* 0x010fea0003800000 */
[----:B------:R-:W-:Y:S06]  /*23c0*/  USHF.L.U32 UR25, UR34, 0x1f, URZ ;  /* 0x0000001f22197899 */ /* 0x000fec00080006ff */
[----:B--2---:R-:W-:Y:S04]  /*23d0*/  MOV R2, UR25 ;  /* 0x0000001900027c02 */ /* 0x004fe80008000f00 */
[----:B------:R-:W2:Y:S02]  /*23e0*/  SYNCS.PHASECHK.TRANS64.TRYWAIT P1, [UR13], R2 ;  /* 0x00000002ff0075a7 */ /* 0x000ea4000802110d */
[----:B--2---:R-:W-:Y:S05]  /*23f0*/  @!P1 BRA `(.L_x_40) ;  /* 0x00000028009c9947 */ /* 0x004fea0003800000 */
.L_x_39:
[----:B------:R-:W-:Y:S01]  /*2400*/  ULOP3.LUT UR34, UR34, UR27, URZ, 0x3c, !UPT ;  /* 0x0000001b22227292 */ /* 0x000fe2000f8e3cff */
[----:B------:R3:W-:Y:S01]  /*2410*/  UTCCP.T.S.4x32dp128bit tmem[UR36+0x100], gdesc[UR70] ;  /* 0x00010046240079e7 */ /* 0x0007e20009100000 */
[----:B------:R-:W-:Y:S01]  /*2420*/  UIADD3 UR31, UPT, UPT, UR31, 0x1, URZ ;  /* 0x000000011f1f7890 */ /* 0x000fe2000fffe0ff */
[----:B------:R-:W-:Y:S01]  /*2430*/  PLOP3.LUT P1, PT, PT, PT, PT, 0x80, 0x8 ;  /* 0x000000000008781c */ /* 0x000fe20003f2f070 */
[----:B------:R3:W-:Y:S01]  /*2440*/  UTCCP.T.S.4x32dp128bit tmem[UR36+0x104], gdesc[UR68] ;  /* 0x00010444240079e7 */ /* 0x0007e20009100000 */
[----:B------:R3:W-:Y:S01]  /*2450*/  UTCCP.T.S.4x32dp128bit tmem[UR36+0x108], gdesc[UR66] ;  /* 0x00010842240079e7 */ /* 0x0007e20009100000 */
[----:B------:R-:W-:Y:S01]  /*2460*/  UMOV UR76, UR16 ;  /* 0x00000010004c7c82 */ /* 0x000fe20008000000 */
[----:B------:R-:W-:Y:S01]  /*2470*/  @!UP0 USHF.L.U32 UR13, UR34, 0x1f, URZ ;  /* 0x0000001f220d8899 */ /* 0x000fe200080006ff */
[----:B------:R3:W-:Y:S01]  /*2480*/  UTCCP.T.S.4x32dp128bit tmem[UR36+0x10c], gdesc[UR64] ;  /* 0x00010c40240079e7 */ /* 0x0007e20009100000 */
[----:B------:R-:W-:Y:S01]  /*2490*/  @!UP0 ULEA UR16, UR33, UR12, 0x3 ;  /* 0x0000000c21108291 */ /* 0x000fe2000f8e18ff */
[----:B------:R3:W-:Y:S01]  /*24a0*/  UTCCP.T.S.4x32dp128bit tmem[UR36+0x110], gdesc[UR62] ;  /* 0x0001103e240079e7 */ /* 0x0007e20009100000 */
[----:B------:R3:W-:Y:S01]  /*24b0*/  UTCCP.T.S.4x32dp128bit tmem[UR36+0x114], gdesc[UR60] ;  /* 0x0001143c240079e7 */ /* 0x0007e20009100000 */
[----:B------:R3:W-:Y:S01]  /*24c0*/  UTCCP.T.S.4x32dp128bit tmem[UR36+0x118], gdesc[UR58] ;  /* 0x0001183a240079e7 */ /* 0x0007e20009100000 */
[----:B------:R3:W-:Y:S01]  /*24d0*/  UTCCP.T.S.4x32dp128bit tmem[UR36+0x11c], gdesc[UR56] ;  /* 0x00011c38240079e7 */ /* 0x0007e20009100000 */
[----:B------:R3:W-:Y:S01]  /*24e0*/  UTCOMMA.4X gdesc[UR52], gdesc[UR54], tmem[UR17], tmem[UR50], idesc[UR51], tmem[UR10], UP2 ;  /* 0x800a3236340075ea */ /* 0x0007e20009000011 */
[----:B------:R-:W-:Y:S01]  /*24f0*/  UMOV UR72, UR32 ;  /* 0x0000002000487c82 */ /* 0x000fe20008000000 */
[----:B------:R-:W-:Y:S01]  /*2500*/  UMOV UR73, 0x40004040 ;  /* 0x4000404000497882 */ /* 0x000fe20000000000 */
[----:B--2---:R-:W-:Y:S01]  /*2510*/  MOV R2, UR13 ;  /* 0x0000000d00027c02 */ /* 0x004fe20008000f00 */
[----:B------:R3:W-:Y:S01]  /*2520*/  UTCOMMA.4X gdesc[UR46], gdesc[UR48], tmem[UR17], tmem[UR44], idesc[UR45], tmem[UR8], UPT ;  /* 0x80082c302e0075ea */ /* 0x0007e2000b800011 */
[----:B------:R-:W-:Y:S01]  /*2530*/  UMOV UR74, UR30 ;  /* 0x0000001e004a7c82 */ /* 0x000fe20008000000 */
[----:B------:R-:W-:Y:S01]  /*2540*/  UMOV UR75, 0x40004040 ;  /* 0x40004040004b7882 */ /* 0x000fe20000000000 */
[----:B------:R-:W-:Y:S01]  /*2550*/  UMOV UR77, 0x40004040 ;  /* 0x40004040004d7882 */ /* 0x000fe20000000000 */
[----:B------:R3:W-:Y:S01]  /*2560*/  UTCOMMA.4X gdesc[UR72], gdesc[UR42], tmem[UR17], tmem[UR40], idesc[UR41], tmem[UR6], UPT ;  /* 0x8006282a480075ea */ /* 0x0007e2000b800011 */
[----:B------:R3:W-:Y:S01]  /*2570*/  UTCOMMA.4X gdesc[UR76], gdesc[UR74], tmem[UR17], tmem[UR38], idesc[UR39], tmem[UR4], UPT ;  /* 0x8004264a4c0075ea */ /* 0x0007e2000b800011 */
[----:B------:R3:W-:Y:S01]  /*2580*/  UTCBAR.MULTICAST [UR29], URZ, UR28 ;  /* 0x000000ff1d0073e9 */ /* 0x0007e2000800081c */
[----:B------:R3:W4:Y:S01]  /*2590*/  @!P0 SYNCS.PHASECHK.TRANS64.TRYWAIT P1, [UR16], R2 ;  /* 0x00000002ff0085a7 */ /* 0x0007220008021110 */
[----:B------:R-:W-:Y:S02]  /*25a0*/  UISETP.NE.AND UP0, UPT, UR31, 0x10, UPT ;  /* 0x000000101f00788c */ /* 0x000fe4000bf05270 */
[----:B------:R-:W-:Y:S07]  /*25b0*/  UPLOP3.LUT UP2, UPT, UPT, UPT, UPT, 0x80, 0x8 ;  /* 0x000000000008789c */ /* 0x000fee0003f4f070 */
[----:B------:R-:W-:Y:S05]  /*25c0*/  BRA.U UP0, `(.L_x_41) ;  /* 0xfffffff900dc7547 */ /* 0x000fea000b83ffff */
[----:B------:R-:W-:Y:S01]  /*25d0*/  UIADD3 UR35, UPT, UPT, UR35, 0x1, URZ ;  /* 0x0000000123237890 */ /* 0x000fe2000fffe0ff */
[----:B------:R-:W-:Y:S01]  /*25e0*/  LEA R3, R6, UR12, 0x3 ;  /* 0x0000000c06037c11 */ /* 0x000fe2000f8e18ff */
[----:B------:R-:W-:Y:S01]  /*25f0*/  UIADD3 UR18, UPT, UPT, UR18, 0x50, URZ ;  /* 0x0000005012127890 */ /* 0x000fe2000fffe0ff */
[----:B---3--:R-:W-:Y:S01]  /*2600*/  IMAD.U32 R2, R5, -0x80000000, RZ ;  /* 0x8000000005027824 */ /* 0x008fe200078e00ff */
[----:B------:R-:W-:-:S04]  /*2610*/  UISETP.NE.AND UP0, UPT, UR35, 0x2, UPT ;  /* 0x000000022300788c */ /* 0x000fc8000bf05270 */
[----:B------:R-:W-:Y:S02]  /*2620*/  USEL UR13, URZ, 0x1, UP0 ;  /* 0x00000001ff0d7887 */ /* 0x000fe40008000000 */
[----:B------:R-:W-:Y:S01]  /*2630*/  USEL UR35, UR35, URZ, UP0 ;  /* 0x000000ff23237287 */ /* 0x000fe20008000000 */
[----:B------:R2:W-:Y:S03]  /*2640*/  UTCBAR.MULTICAST [UR18], URZ, UR26 ;  /* 0x000000ff120073e9 */ /* 0x0005e6000800081a */
[----:B------:R-:W-:Y:S01]  /*2650*/  ULEA UR16, UR35, UR12, 0x3 ;  /* 0x0000000c23107291 */ /* 0x000fe2000f8e18ff */
[----:B------:R-:W-:-:S05]  /*2660*/  LOP3.LUT R7, R7, UR13, RZ, 0x3c, !PT ;  /* 0x0000000d07077c12 */ /* 0x000fca000f8e3cff */
[----:B------:R-:W-:-:S04]  /*2670*/  IMAD.U32 R4, R7, -0x80000000, RZ ;  /* 0x8000000007047824 */ /* 0x000fc800078e00ff */
[----:B------:R2:W-:Y:S01]  /*2680*/  SYNCS.PHASECHK.TRANS64.TRYWAIT PT, [UR16+0x60], R4 ;  /* 0x00006004ff0075a7 */ /* 0x0005e200080e1110 */
[----:B------:R-:W3:Y:S02]  /*2690*/  SYNCS.PHASECHK.TRANS64.TRYWAIT P0, [R3+URZ+0x70], R2 ;  /* 0x00007002030075a7 */ /* 0x000ee400080011ff */
[----:B--23--:R-:W-:Y:S05]  /*26a0*/  @!P0 BRA `(.L_x_42) ;  /* 0x0000002800108947 */ /* 0x00cfea0003800000 */
.L_x_86:
[C---:B------:R-:W-:Y:S01]  /*26b0*/  LEA R2, R6.reuse, UR12, 0x4 ;  /* 0x0000000c06027c11 */ /* 0x040fe2000f8e20ff */
[----:B------:R-:W-:-:S05]  /*26c0*/  VIADD R6, R6, 0x1 ;  /* 0x0000000106067836 */ /* 0x000fca0000000000 */
[----:B------:R-:W3:Y:S01]  /*26d0*/  LDS R2, [R2+0x3241c] ;  /* 0x03241c0002027984 */ /* 0x000ee20000000800 */
[C---:B----4-:R-:W-:Y:S01]  /*26e0*/  ISETP.NE.AND P1, PT, R6.reuse, 0x2, PT ;  /* 0x000000020600780c */ /* 0x050fe20003f25270 */
[----:B------:R4:W-:Y:S06]  /*26f0*/  MEMBAR.ALL.CTA ;  /* 0x0000000000007992 */ /* 0x0009ec0000008000 */
[----:B----4-:R-:W4:Y:S01]  /*2700*/  FENCE.VIEW.ASYNC.S ;  /* 0x00000000000073c6 */ /* 0x010f220000000000 */
[----:B------:R-:W-:Y:S02]  /*2710*/  SEL R4, RZ, 0x1, P1 ;  /* 0x00000001ff047807 */ /* 0x000fe40000800000 */
[----:B------:R-:W-:-:S02]  /*2720*/  SEL R6, R6, RZ, P1 ;  /* 0x000000ff06067207 */ /* 0x000fc40000800000 */
[----:B------:R-:W-:Y:S01]  /*2730*/  LOP3.LUT R5, R5, R4, RZ, 0x3c, !PT ;  /* 0x0000000405057212 */ /* 0x000fe200078e3cff */
[----:B----4-:R4:W-:Y:S01]  /*2740*/  SYNCS.ARRIVE.TRANS64.ART0 RZ, [R3+URZ+0x80], R0 ;  /* 0x0000800003ff79a7 */ /* 0x0109e200085000ff */
[----:B---3--:R-:W-:-:S13]  /*2750*/  ISETP.NE.AND P0, PT, R2, 0x1, PT ;  /* 0x000000010200780c */ /* 0x008fda0003f05270 */
[----:B----4-:R-:W-:Y:S05]  /*2760*/  @!P0 BRA `(.L_x_43) ;  /* 0xfffffff800408947 */ /* 0x010fea000383ffff */
[----:B------:R-:W-:-:S06]  /*2770*/  UIADD3 UR35, UPT, UPT, UR35, 0x1, URZ ;  /* 0x0000000123237890 */ /* 0x000fcc000fffe0ff */
[----:B------:R-:W-:Y:S02]  /*2780*/  MOV R2, UR35 ;  /* 0x0000002300027c02 */ /* 0x000fe40008000f00 */
.L_x_36:
[----:B------:R-:W-:-:S09]  /*2790*/  UISETP.NE.AND UP0, UPT, UR15, URZ, UPT ;  /* 0x000000ff0f00728c */ /* 0x000fd2000bf05270 */
[----:B------:R-:W-:Y:S05]  /*27a0*/  BRA.U UP0, `(.L_x_34) ;  /* 0x0000000100207547 */ /* 0x000fea000b800000 */
[----:B------:R-:W-:-:S04]  /*27b0*/  ISETP.NE.AND P0, PT, R2, 0x2, PT ;  /* 0x000000020200780c */ /* 0x000fc80003f05270 */
[----:B------:R-:W-:Y:S02]  /*27c0*/  SEL R0, RZ, 0x1, P0 ;  /* 0x00000001ff007807 */ /* 0x000fe40000000000 */
[----:B------:R-:W-:Y:S02]  /*27d0*/  SEL R2, R2, RZ, P0 ;  /* 0x000000ff02027207 */ /* 0x000fe40000000000 */
[----:B------:R-:W-:Y:S02]  /*27e0*/  LOP3.LUT R0, R7, R0, RZ, 0x3c, !PT ;  /* 0x0000000007007212 */ /* 0x000fe400078e3cff */
[----:B------:R-:W-:-:S03]  /*27f0*/  LEA R2, R2, UR12, 0x3 ;  /* 0x0000000c02027c11 */ /* 0x000fc6000f8e18ff */
[----:B------:R-:W-:-:S04]  /*2800*/  IMAD.U32 R4, R0, -0x80000000, RZ ;  /* 0x8000000000047824 */ /* 0x000fc800078e00ff */
[----:B------:R-:W3:Y:S02]  /*2810*/  SYNCS.PHASECHK.TRANS64.TRYWAIT P0, [R2+URZ+0x60], R4 ;  /* 0x00006004020075a7 */ /* 0x000ee400080011ff */
[----:B---3--:R-:W-:Y:S05]  /*2820*/  @!P0 BRA `(.L_x_44) ;  /* 0x0000002400cc8947 */ /* 0x008fea0003800000 */
.L_x_34:
[----:B------:R-:W-:-:S13]  /*2830*/  ISETP.GT.AND P0, PT, R122, 0x3, PT ;  /* 0x000000037a00780c */ /* 0x000fda0003f04270 */
[----:B-1----:R-:W-:Y:S05]  /*2840*/  @P0 EXIT ;  /* 0x000000000000094d */ /* 0x002fea0003800000 */
[----:B------:R-:W-:-:S13]  /*2850*/  ISETP.NE.AND P0, PT, R122, RZ, PT ;  /* 0x000000ff7a00720c */ /* 0x000fda0003f05270 */
[----:B------:R-:W-:Y:S05]  /*2860*/  @P0 BRA `(.L_x_45) ;  /* 0x0000000000b80947 */ /* 0x000fea0003800000 */
[----:B------:R-:W1:Y:S01]  /*2870*/  S2UR UR5, SR_CgaCtaId ;  /* 0x00000000000579c3 */ /* 0x000e620000008800 */
[----:B------:R-:W-:Y:S01]  /*2880*/  NOP ;  /* 0x0000000000007918 */ /* 0x000fe20000000000 */
[----:B------:R-:W-:Y:S02]  /*2890*/  UMOV UR4, 0x40 ;  /* 0x0000004000047882 */ /* 0x000fe40000000000 */
[----:B-1----:R-:W-:-:S09]  /*28a0*/  ULEA UR4, UR5, UR4, 0x18 ;  /* 0x0000000405047291 */ /* 0x002fd2000f8ec0ff */
[----:B---3--:R-:W1:Y:S01]  /*28b0*/  LDS.U8 R0, [UR4] ;  /* 0x00000004ff007984 */ /* 0x008e620008000000 */
[----:B------:R-:W-:Y:S02]  /*28c0*/  UMOV UR4, 0x400 ;  /* 0x0000040000047882 */ /* 0x000fe40000000000 */
[----:B------:R-:W-:Y:S01]  /*28d0*/  ULEA UR4, UR5, UR4, 0x18 ;  /* 0x0000000405047291 */ /* 0x000fe2000f8ec0ff */
[----:B-1----:R-:W-:-:S13]  /*28e0*/  ISETP.NE.AND P0, PT, R0, RZ, PT ;  /* 0x000000ff0000720c */ /* 0x002fda0003f05270 */
[----:B------:R-:W-:Y:S05]  /*28f0*/  @P0 BRA `(.L_x_46) ;  /* 0x00000000007c0947 */ /* 0x000fea0003800000 */
[----:B------:R-:W-:-:S13]  /*2900*/  ELECT P0, URZ, PT ;  /* 0x0000000000ff782f */ /* 0x000fda0003800000 */
[----:B------:R-:W-:Y:S05]  /*2910*/  @!P0 BRA `(.L_x_47) ;  /* 0x0000000000848947 */ /* 0x000fea0003800000 */
[----:B------:R-:W-:-:S05]  /*2920*/  UMOV UR6, 0x10 ;  /* 0x0000001000067882 */ /* 0x000fca0000000000 */
[----:B------:R-:W-:Y:S04]  /*2930*/  DEPBAR.LE SB1, 0x36 ;  /* 0x00009d800000791a */ /* 0x000fe80000000000 */
[----:B------:R-:W1:Y:S02]  /*2940*/  UTCATOMSWS.FIND_AND_SET.ALIGN UP0, UR6, UR6 ;  /* 0x00000006000675e3 */ /* 0x000e640008000800 */
[----:B-1----:R-:W-:Y:S01]  /*2950*/  PLOP3.LUT P0, PT, PT, PT, UP0, 0x80, 0x8 ;  /* 0x000000000008781c */ /* 0x002fe20003f0f008 */
[----:B--2---:R-:W-:-:S03]  /*2960*/  IMAD.U32 R3, RZ, RZ, UR6 ;  /* 0x00000006ff037e24 */ /* 0x004fc6000f8e00ff */
[----:B------:R-:W-:-:S04]  /*2970*/  SEL R0, RZ, 0xffffffff, !P0 ;  /* 0xffffffffff007807 */ /* 0x000fc80004000000 */
[----:B------:R-:W-:-:S13]  /*2980*/  ISETP.NE.AND P0, PT, R0, RZ, PT ;  /* 0x000000ff0000720c */ /* 0x000fda0003f05270 */
[----:B------:R-:W-:Y:S05]  /*2990*/  @P0 BRA `(.L_x_48) ;  /* 0x0000000000240947 */ /* 0x000fea0003800000 */
.L_x_49:
[----:B------:R-:W-:Y:S05]  /*29a0*/  NANOSLEEP 0x64 ;  /* 0x000000640000795d */ /* 0x000fea0003800000 */
[----:B------:R-:W-:-:S05]  /*29b0*/  UMOV UR6, 0x10 ;  /* 0x0000001000067882 */ /* 0x000fca0000000000 */
[----:B------:R-:W-:Y:S04]  /*29c0*/  DEPBAR.LE SB1, 0x36 ;  /* 0x00009d800000791a */ /* 0x000fe80000000000 */
[----:B------:R-:W1:Y:S02]  /*29d0*/  UTCATOMSWS.FIND_AND_SET.ALIGN UP0, UR6, UR6 ;  /* 0x00000006000675e3 */ /* 0x000e640008000800 */
[----:B-1----:R-:W-:Y:S01]  /*29e0*/  PLOP3.LUT P0, PT, PT, PT, UP0, 0x80, 0x8 ;  /* 0x000000000008781c */ /* 0x002fe20003f0f008 */
[----:B------:R-:W-:-:S03]  /*29f0*/  IMAD.U32 R3, RZ, RZ, UR6 ;  /* 0x00000006ff037e24 */ /* 0x000fc6000f8e00ff */
[----:B------:R-:W-:-:S04]  /*2a00*/  SEL R0, RZ, 0xffffffff, !P0 ;  /* 0xffffffffff007807 */ /* 0x000fc80004000000 */
[----:B------:R-:W-:-:S13]  /*2a10*/  ISETP.NE.AND P0, PT, R0, RZ, PT ;  /* 0x000000ff0000720c */ /* 0x000fda0003f05270 */
[----:B------:R-:W-:Y:S05]  /*2a20*/  @!P0 BRA `(.L_x_49) ;  /* 0xfffffffc00dc8947 */ /* 0x000fea000383ffff */
.L_x_48:
[C---:B------:R-:W-:Y:S01]  /*2a30*/  R2UR UR7, R3.reuse ;  /* 0x00000000030772ca */ /* 0x040fe200000e0000 */
[----:B------:R-:W-:Y:S01]  /*2a40*/  IMAD.MOV.U32 R0, RZ, RZ, 0xffff ;  /* 0x0000ffffff007424 */ /* 0x000fe200078e00ff */
[----:B------:R-:W-:Y:S02]  /*2a50*/  UMOV UR6, 0x50 ;  /* 0x0000005000067882 */ /* 0x000fe40000000000 */
[----:B------:R-:W-:Y:S02]  /*2a60*/  ULEA UR6, UR5, UR6, 0x18 ;  /* 0x0000000605067291 */ /* 0x000fe4000f8ec0ff */
[----:B------:R-:W-:Y:S01]  /*2a70*/  SHF.L.U32 R0, R0, R3, RZ ;  /* 0x0000000300007219 */ /* 0x000fe200000006ff */
[----:B------:R-:W-:-:S06]  /*2a80*/  IMAD.SHL.U32 R3, R3, 0x20, RZ ;  /* 0x0000002003037824 */ /* 0x000fcc00078e00ff */
[----:B------:R-:W-:-:S04]  /*2a90*/  UIADD3 UR7, UPT, UPT, UR7, 0x10, URZ ;  /* 0x0000001007077890 */ /* 0x000fc8000fffe0ff */
[----:B------:R-:W-:-:S06]  /*2aa0*/  USHF.L.U32 UR7, UR14, UR7, URZ ;  /* 0x000000070e077299 */ /* 0x000fcc00080006ff */
[----:B------:R-:W-:-:S05]  /*2ab0*/  LOP3.LUT R0, R0, UR7, RZ, 0xfc, !PT ;  /* 0x0000000700007c12 */ /* 0x000fca000f8efcff */
[----:B------:R1:W-:Y:S04]  /*2ac0*/  ATOMS.OR RZ, [UR6], R0 ;  /* 0x00000000ffff798c */ /* 0x0003e8000b000006 */
[----:B------:R1:W-:Y:S01]  /*2ad0*/  STS [UR4+0x98], R3 ;  /* 0x00009803ff007988 */ /* 0x0003e20008000804 */
[----:B------:R-:W-:Y:S05]  /*2ae0*/  BRA `(.L_x_47) ;  /* 0x0000000000107947 */ /* 0x000fea0003800000 */
.L_x_46:
[----:B------:R-:W-:Y:S02]  /*2af0*/  MOV R0, 0xffffffff ;  /* 0xffffffff00007802 */ /* 0x000fe40000000f00 */
[----:B------:R-:W-:-:S03]  /*2b00*/  MOV R2, 0x2b30 ;  /* 0x00002b3000027802 */ /* 0x000fc60000000f00 */
[----:B------:R1:W-:Y:S04]  /*2b10*/  STS [UR4+0x98], R0 ;  /* 0x00009800ff007988 */ /* 0x0003e80008000804 */
[----:B-12---:R-:W-:Y:S05]  /*2b20*/  CALL.REL.NOINC `($__internal_1_$__cuda_sm10x_tcgen05_guardrail_trap_phase_invalid_during_alloc) ;  /* 0x0000002400787944 */ /* 0x006fea0003c00000 */
.L_x_47:
[----:B------:R-:W-:Y:S05]  /*2b30*/  WARPSYNC.ALL ;  /* 0x0000000000007948 */ /* 0x000fea0003800000 */
[----:B------:R-:W-:Y:S01]  /*2b40*/  NOP ;  /* 0x0000000000007918 */ /* 0x000fe20000000000 */
.L_x_45:
[----:B------:R-:W4:Y:S08]  /*2b50*/  S2UR UR4, SR_CgaCtaId ;  /* 0x00000000000479c3 */ /* 0x000f300000008800 */
[----:B------:R-:W-:Y:S06]  /*2b60*/  BAR.SYNC.DEFER_BLOCKING 0x3, 0xa0 ;  /* 0x00c2800000007b1d */ /* 0x000fec0000010000 */
[----:B------:R-:W-:-:S02]  /*2b70*/  UMOV UR5, 0x400 ;  /* 0x0000040000057882 */ /* 0x000fc40000000000 */
[----:B----4-:R-:W-:-:S06]  /*2b80*/  ULEA UR4, UR4, UR5, 0x18 ;  /* 0x0000000504047291 */ /* 0x010fcc000f8ec0ff */
[----:B------:R-:W-:-:S05]  /*2b90*/  MOV R87, UR4 ;  /* 0x0000000400577c02 */ /* 0x000fca0008000f00 */
[----:B------:R4:W1:Y:S01]  /*2ba0*/  LDS R121, [R87+0x98] ;  /* 0x0000980057797984 */ /* 0x0008620000000800 */
[----:B------:R-:W5:Y:S02]  /*2bb0*/  SYNCS.PHASECHK.TRANS64.TRYWAIT P0, [R87+URZ+0x70], RZ ;  /* 0x000070ff570075a7 */ /* 0x000f6400080011ff */
[----:B-1--45:R-:W-:Y:S05]  /*2bc0*/  @!P0 BRA `(.L_x_50) ;  /* 0x0000002000fc8947 */ /* 0x032fea0003800000 */
.L_x_88:
[----:B------:R-:W4:Y:S01]  /*2bd0*/  LDS.128 R88, [R87+0x32410] ;  /* 0x0324100057587984 */ /* 0x000f220000000c00 */
[----:B---3--:R-:W-:Y:S01]  /*2be0*/  HFMA2 R0, -RZ, RZ, 0, 5.9604644775390625e-08 ;  /* 0x00000001ff007431 */ /* 0x008fe200000001ff */
[----:B------:R3:W-:Y:S06]  /*2bf0*/  MEMBAR.ALL.CTA ;  /* 0x0000000000007992 */ /* 0x0007ec0000008000 */
[----:B---3--:R-:W3:Y:S02]  /*2c00*/  FENCE.VIEW.ASYNC.S ;  /* 0x00000000000073c6 */ /* 0x008ee40000000000 */
[----:B---3--:R3:W-:Y:S01]  /*2c10*/  SYNCS.ARRIVE.TRANS64.ART0 RZ, [R87+URZ+0x80], R0 ;  /* 0x0000800057ff79a7 */ /* 0x0087e200085000ff */
[----:B----4-:R-:W-:-:S13]  /*2c20*/  ISETP.NE.AND P0, PT, R91, 0x1, PT ;  /* 0x000000015b00780c */ /* 0x010fda0003f05270 */
[----:B---3--:R-:W-:Y:S05]  /*2c30*/  @P0 BRA `(.L_x_51) ;  /* 0x0000001800c80947 */ /* 0x008fea0003800000 */
[C---:B------:R-:W-:Y:S01]  /*2c40*/  IMAD.SHL.U32 R5, R104.reuse, 0x20, RZ ;  /* 0x0000002068057824 */ /* 0x040fe200078e00ff */
[----:B------:R-:W-:Y:S01]  /*2c50*/  SHF.R.U32.HI R2, RZ, 0x5, R104 ;  /* 0x00000005ff027819 */ /* 0x000fe20000011668 */
[----:B--2---:R-:W-:Y:S01]  /*2c60*/  IMAD.SHL.U32 R3, R104, 0x80, RZ ;  /* 0x0000008068037824 */ /* 0x004fe200078e00ff */
[----:B------:R-:W2:Y:S01]  /*2c70*/  S2UR UR8, SR_CgaCtaId ;  /* 0x00000000000879c3 */ /* 0x000ea20000008800 */
[----:B------:R-:W3:Y:S01]  /*2c80*/  S2R R102, SR_LANEID ;  /* 0x0000000000667919 */ /* 0x000ee20000000000 */
[----:B------:R-:W-:Y:S01]  /*2c90*/  LOP3.LUT R5, R5, 0x3e0, RZ, 0xc0, !PT ;  /* 0x000003e005057812 */ /* 0x000fe200078ec0ff */
[----:B------:R-:W-:Y:S01]  /*2ca0*/  IMAD R120, R122, 0x4, R87 ;  /* 0x000000047a787824 */ /* 0x000fe200078e0257 */
[----:B------:R-:W-:Y:S01]  /*2cb0*/  LOP3.LUT R3, R3, 0xf80, RZ, 0xc0, !PT ;  /* 0x00000f8003037812 */ /* 0x000fe200078ec0ff */
[----:B------:R-:W-:Y:S01]  /*2cc0*/  IMAD.MOV.U32 R108, RZ, RZ, 0x1 ;  /* 0x00000001ff6c7424 */ /* 0x000fe200078e00ff */
[----:B------:R-:W-:Y:S01]  /*2cd0*/  CS2R R106, SRZ ;  /* 0x00000000006a7805 */ /* 0x000fe2000001ff00 */
[C---:B------:R-:W-:Y:S01]  /*2ce0*/  IMAD R6, R2.reuse, 0x400, R5 ;  /* 0x0000040002067824 */ /* 0x040fe200078e0205 */
[----:B------:R-:W-:Y:S01]  /*2cf0*/  UMOV UR9, 0x400 ;  /* 0x0000040000097882 */ /* 0x000fe20000000000 */
[----:B------:R-:W-:Y:S01]  /*2d00*/  IMAD R4, R2, 0x1000, R3 ;  /* 0x0000100002047824 */ /* 0x000fe200078e0203 */
[----:B------:R-:W4:Y:S01]  /*2d10*/  LDCU.64 UR10, c[0x0][0x348] ;  /* 0x00006900ff0a77ac */ /* 0x000f220008000a00 */
[----:B------:R-:W-:-:S02]  /*2d20*/  IMAD.IADD R5, R87, 0x1, R6 ;  /* 0x0000000157057824 */ /* 0x000fc400078e0206 */
[----:B------:R-:W-:Y:S02]  /*2d30*/  IMAD.IADD R3, R87, 0x1, R4 ;  /* 0x0000000157037824 */ /* 0x000fe400078e0204 */
[C---:B------:R-:W-:Y:S02]  /*2d40*/  VIADD R4, R5.reuse, 0x4410 ;  /* 0x0000441005047836 */ /* 0x040fe40000000000 */
[----:B------:R-:W-:Y:S02]  /*2d50*/  VIADD R5, R5, 0x4400 ;  /* 0x0000440005057836 */ /* 0x000fe40000000000 */
[C---:B------:R-:W-:Y:S01]  /*2d60*/  VIADD R6, R3.reuse, 0x430 ;  /* 0x0000043003067836 */ /* 0x040fe20000000000 */
[----:B------:R-:W-:Y:S01]  /*2d70*/  SHF.R.U32.HI R119, RZ, 0x3, R4 ;  /* 0x00000003ff777819 */ /* 0x000fe20000011604 */
[C---:B------:R-:W-:Y:S01]  /*2d80*/  VIADD R7, R3.reuse, 0x420 ;  /* 0x0000042003077836 */ /* 0x040fe20000000000 */
[----:B------:R-:W-:Y:S01]  /*2d90*/  SHF.R.U32.HI R118, RZ, 0x3, R5 ;  /* 0x00000003ff767819 */ /* 0x000fe20000011605 */
[----:B------:R-:W-:Y:S01]  /*2da0*/  IMAD.MOV.U32 R105, RZ, RZ, RZ ;  /* 0x000000ffff697224 */ /* 0x000fe200078e00ff */
[----:B------:R-:W-:Y:S01]  /*2db0*/  LOP3.LUT R119, R4, 0x10, R119, 0x78, !PT ;  /* 0x0000001004777812 */ /* 0x000fe200078e7877 */
[----:B------:R-:W-:Y:S01]  /*2dc0*/  VIADD R4, R3, 0x410 ;  /* 0x0000041003047836 */ /* 0x000fe20000000000 */
[----:B------:R-:W-:Y:S01]  /*2dd0*/  LOP3.LUT R118, R5, 0x10, R118, 0x78, !PT ;  /* 0x0000001005767812 */ /* 0x000fe200078e7876 */
[----:B------:R-:W-:Y:S01]  /*2de0*/  VIADD R5, R3, 0x400 ;  /* 0x0000040003057836 */ /* 0x000fe20000000000 */
[----:B------:R-:W-:Y:S01]  /*2df0*/  SHF.R.U32.HI R117, RZ, 0x3, R6 ;  /* 0x00000003ff757819 */ /* 0x000fe20000011606 */
[----:B------:R-:W-:Y:S01]  /*2e00*/  IMAD R109, R2, 0x200000, R121 ;  /* 0x00200000026d7824 */ /* 0x000fe200078e0279 */
[----:B------:R-:W-:Y:S01]  /*2e10*/  SHF.R.U32.HI R115, RZ, 0x3, R4 ;  /* 0x00000003ff737819 */ /* 0x000fe20000011604 */
[----:B--2---:R-:W-:Y:S01]  /*2e20*/  ULEA UR7, UR8, UR9, 0x18 ;  /* 0x0000000908077291 */ /* 0x004fe2000f8ec0ff */
[----:B------:R-:W-:-:S02]  /*2e30*/  SHF.R.U32.HI R114, RZ, 0x3, R5 ;  /* 0x00000003ff727819 */ /* 0x000fc40000011605 */
[----:B------:R-:W-:Y:S01]  /*2e40*/  LOP3.LUT R117, R6, 0x70, R117, 0x78, !PT ;  /* 0x0000007006757812 */ /* 0x000fe200078e7875 */
[C---:B------:R-:W-:Y:S01]  /*2e50*/  VIADD R6, R3.reuse, 0x470 ;  /* 0x0000047003067836 */ /* 0x040fe20000000000 */
[----:B------:R-:W-:Y:S01]  /*2e60*/  LOP3.LUT R115, R4, 0x70, R115, 0x78, !PT ;  /* 0x0000007004737812 */ /* 0x000fe200078e7873 */
[----:B------:R-:W-:Y:S01]  /*2e70*/  VIADD R4, R3, 0x450 ;  /* 0x0000045003047836 */ /* 0x000fe20000000000 */
[----:B------:R-:W-:Y:S01]  /*2e80*/  LOP3.LUT R114, R5, 0x70, R114, 0x78, !PT ;  /* 0x0000007005727812 */ /* 0x000fe200078e7872 */
[C---:B------:R-:W-:Y:S01]  /*2e90*/  VIADD R5, R3.reuse, 0x460 ;  /* 0x0000046003057836 */ /* 0x040fe20000000000 */
[----:B------:R-:W-:Y:S01]  /*2ea0*/  SHF.R.U32.HI R116, RZ, 0x3, R7 ;  /* 0x00000003ff747819 */ /* 0x000fe20000011607 */
[----:B------:R-:W-:Y:S01]  /*2eb0*/  VIADD R3, R3, 0x440 ;  /* 0x0000044003037836 */ /* 0x000fe20000000000 */
[----:B------:R-:W-:Y:S02]  /*2ec0*/  SHF.R.U32.HI R113, RZ, 0x3, R6 ;  /* 0x00000003ff717819 */ /* 0x000fe40000011606 */
[----:B------:R-:W-:-:S02]  /*2ed0*/  SHF.R.U32.HI R112, RZ, 0x3, R5 ;  /* 0x00000003ff707819 */ /* 0x000fc40000011605 */
[----:B------:R-:W-:Y:S02]  /*2ee0*/  SHF.R.U32.HI R111, RZ, 0x3, R4 ;  /* 0x00000003ff6f7819 */ /* 0x000fe40000011604 */
[----:B------:R-:W-:Y:S02]  /*2ef0*/  SHF.R.U32.HI R110, RZ, 0x3, R3 ;  /* 0x00000003ff6e7819 */ /* 0x000fe40000011603 */
[----:B------:R-:W-:Y:S02]  /*2f00*/  LOP3.LUT R116, R7, 0x70, R116, 0x78, !PT ;  /* 0x0000007007747812 */ /* 0x000fe400078e7874 */
[----:B------:R-:W-:Y:S02]  /*2f10*/  LOP3.LUT R113, R6, 0x70, R113, 0x78, !PT ;  /* 0x0000007006717812 */ /* 0x000fe400078e7871 */
[----:B------:R-:W-:Y:S02]  /*2f20*/  LOP3.LUT R112, R5, 0x70, R112, 0x78, !PT ;  /* 0x0000007005707812 */ /* 0x000fe400078e7870 */
[----:B------:R-:W-:-:S02]  /*2f30*/  LOP3.LUT R111, R4, 0x70, R111, 0x78, !PT ;  /* 0x00000070046f7812 */ /* 0x000fc400078e786f */
[----:B---34-:R-:W-:-:S07]  /*2f40*/  LOP3.LUT R110, R3, 0x70, R110, 0x78, !PT ;  /* 0x00000070036e7812 */ /* 0x018fce00078e786e */
.L_x_63:
[----:B------:R-:W2:Y:S01]  /*2f50*/  LDC.64 R6, c[0x0][0x750] ;  /* 0x0001d400ff067b82 */ /* 0x000ea20000000a00 */
[----:B------:R-:W-:-:S04]  /*2f60*/  IMAD.SHL.U32 R125, R88, 0x80, RZ ;  /* 0x00000080587d7824 */ /* 0x000fc800078e00ff */
[----:B-1----:R-:W-:-:S03]  /*2f70*/  IMAD.IADD R5, R125, 0x1, R104 ;  /* 0x000000017d057824 */ /* 0x002fc600078e0268 */
[----:B------:R-:W3:Y:S01]  /*2f80*/  LDC.64 R2, c[0x0][0x758] ;  /* 0x0001d600ff027b82 */ /* 0x000ee20000000a00 */
[----:B------:R-:W-:Y:S01]  /*2f90*/  LEA R124, R106, R87, 0x3 ;  /* 0x000000576a7c7211 */ /* 0x000fe200078e18ff */
[----:B--2---:R-:W-:-:S05]  /*2fa0*/  IMAD.WIDE R6, R90, 0x4, R6 ;  /* 0x000000045a067825 */ /* 0x004fca00078e0206 */
[----:B------:R2:W5:Y:S01]  /*2fb0*/  LDG.E R123, desc[UR22][R6.64] ;  /* 0x00000016067b7981 */ /* 0x000562000c1e1900 */
[----:B---3--:R-:W-:Y:S01]  /*2fc0*/  IMAD.WIDE R4, R5, 0x4, R2 ;  /* 0x0000000405047825 */ /* 0x008fe200078e0202 */
[----:B------:R-:W-:-:S04]  /*2fd0*/  SHF.L.U32 R3, R105, 0x1f, RZ ;  /* 0x0000001f69037819 */ /* 0x000fc800000006ff */
[----:B------:R2:W5:Y:S01]  /*2fe0*/  LDG.E R88, desc[UR22][R4.64] ;  /* 0x0000001604587981 */ /* 0x000562000c1e1900 */
[----:B------:R-:W3:Y:S01]  /*2ff0*/  SYNCS.PHASECHK.TRANS64.TRYWAIT P1, [R124+URZ+0x50], R3 ;  /* 0x000050037c0075a7 */ /* 0x000ee200080211ff */
[----:B------:R-:W-:Y:S02]  /*3000*/  PLOP3.LUT P0, PT, PT, PT, PT, 0x80, 0x8 ;  /* 0x000000000008781c */ /* 0x000fe40003f0f070 */
[----:B------:R-:W-:Y:S01]  /*3010*/  ISETP.NE.AND P2, PT, R122, RZ, PT ;  /* 0x000000ff7a00720c */ /* 0x000fe20003f45270 */
[----:B--23--:R-:W-:-:S12]  /*3020*/  @!P1 BRA `(.L_x_52) ;  /* 0x0000001c00f89947 */ /* 0x00cfd80003800000 */
.L_x_90:
[----:B------:R-:W-:Y:S02]  /*3030*/  HFMA2 R128, -RZ, RZ, 0, 0 ;  /* 0x00000000ff807431 */ /* 0x000fe400000001ff */
[--C-:B------:R-:W-:Y:S01]  /*3040*/  IMAD.MOV.U32 R103, RZ, RZ, R90.reuse ;  /* 0x000000ffff677224 */ /* 0x100fe200078e005a */
[----:B------:R-:W-:Y:S01]  /*3050*/  SHF.R.S32.HI R86, RZ, 0x1f, R90 ;  /* 0x0000001fff567819 */ /* 0x000fe2000001145a */
[----:B------:R-:W-:Y:S01]  /*3060*/  IMAD R126, R106, 0x80, R109 ;  /* 0x000000806a7e7824 */ /* 0x000fe200078e026d */
[----:B------:R-:W-:-:S07]  /*3070*/  MOV R127, RZ ;  /* 0x000000ff007f7202 */ /* 0x000fce0000000f00 */
.L_x_58:
[----:B------:R-:W-:Y:S01]  /*3080*/  IMAD.SHL.U32 R90, R128, 0x20, RZ ;  /* 0x00000020805a7824 */ /* 0x000fe200078e00ff */
[----:B------:R-:W-:Y:S05]  /*3090*/  WARPSYNC.ALL ;  /* 0x0000000000007948 */ /* 0x000fea0003800000 */
[----:B------:R-:W-:Y:S01]  /*30a0*/  NOP ;  /* 0x0000000000007918 */ /* 0x000fe20000000000 */
[----:B------:R-:W-:Y:S01]  /*30b0*/  IMAD.IADD R2, R126, 0x1, R90 ;  /* 0x000000017e027824 */ /* 0x000fe200078e025a */
[----:B------:R-:W-:Y:S01]  /*30c0*/  BSSY.RECONVERGENT B0, `(.L_x_53) ;  /* 0x0000063000007945 */ /* 0x000fe20003800200 */
[----:B------:R-:W-:-:S03]  /*30d0*/  PLOP3.LUT P3, PT, P0, PT, PT, 0x80, 0x8 ;  /* 0x000000000008781c */ /* 0x000fc6000076f070 */
[----:B------:R-:W-:-:S13]  /*30e0*/  R2UR UR4, R2 ;  /* 0x00000000020472ca */ /* 0x000fda00000e0000 */
[----:B------:R-:W3:Y:S01]  /*30f0*/  LDTM.x32 R36, tmem[UR4+0x20] ;  /* 0x00002004002479ee */ /* 0x000ee200082c0000 */
[----:B------:R-:W-:-:S13]  /*3100*/  R2UR UR4, R2 ;  /* 0x00000000020472ca */ /* 0x000fda00000e0000 */
[----:B-1----:R-:W4:Y:S01]  /*3110*/  LDTM.x32 R4, tmem[UR4] ;  /* 0x00000004000479ee */ /* 0x002f2200082c0000 */
[-C--:B--23-5:R-:W-:Y:S02]  /*3120*/  FMUL2 R2, R36.F32x2.HI_LO, R123.reuse.F32 ;  /* 0x0000007b2402724a */ /* 0x0acfe40001000000 */
[-C--:B------:R-:W-:Y:S02]  /*3130*/  FMUL2 R36, R40.F32x2.HI_LO, R123.reuse.F32 ;  /* 0x0000007b2824724a */ /* 0x080fe40001000000 */
[-C--:B------:R-:W-:Y:S02]  /*3140*/  FMUL2 R40, R44.F32x2.HI_LO, R123.reuse.F32 ;  /* 0x0000007b2c28724a */ /* 0x080fe40001000000 */
[-C--:B------:R-:W-:Y:S02]  /*3150*/  FMUL2 R38, R38.F32x2.HI_LO, R123.reuse.F32 ;  /* 0x0000007b2626724a */ /* 0x080fe40001000000 */
[-C--:B------:R-:W-:Y:S02]  /*3160*/  FMUL2 R42, R42.F32x2.HI_LO, R123.reuse.F32 ;  /* 0x0000007b2a2a724a */ /* 0x080fe40001000000 */
[----:B------:R-:W-:-:S02]  /*3170*/  FMUL2 R44, R48.F32x2.HI_LO, R123.F32 ;  /* 0x0000007b302c724a */ /* 0x000fc40001000000 */
[-C--:B------:R-:W-:Y:S02]  /*3180*/  FMUL2 R46, R46.F32x2.HI_LO, R123.reuse.F32 ;  /* 0x0000007b2e2e724a */ /* 0x080fe40001000000 */
        /* <DEDUP_REMOVED lines=9> */
[-C--:B----4-:R-:W-:Y:S01]  /*3220*/  FMUL2 R70, R8.F32x2.HI_LO, R123.reuse.F32 ;  /* 0x0000007b0846724a */ /* 0x090fe20001000000 */
[----:B------:R-:W-:Y:S01]  /*3230*/  F2FP.BF16.F32.PACK_AB R9, R39, R38 ;  /* 0x000000262709723e */ /* 0x000fe200000010ff */
[-C--:B------:R-:W-:Y:S01]  /*3240*/  FMUL2 R72, R10.F32x2.HI_LO, R123.reuse.F32 ;  /* 0x0000007b0a48724a */ /* 0x080fe20001000000 */
        /* <DEDUP_REMOVED lines=27> */
[----:B------:R-:W-:Y:S01]  /*3400*/  FMUL2 R34, R34.F32x2.HI_LO, R123.F32 ;  /* 0x0000007b2222724a */ /* 0x000fe20001000000 */
[----:B------:R-:W-:Y:S01]  /*3410*/  F2FP.BF16.F32.PACK_AB R20, R57, R56 ;  /* 0x000000383914723e */ /* 0x000fe200000010ff */
[----:B------:R2:W-:Y:S01]  /*3420*/  STS.128 [R110], R8 ;  /* 0x000000086e007388 */ /* 0x0005e20000000c00 */
[----:B------:R-:W-:-:S02]  /*3430*/  F2FP.BF16.F32.PACK_AB R7, R73, R72 ;  /* 0x000000484907723e */ /* 0x000fc400000010ff */
[----:B------:R-:W-:Y:S01]  /*3440*/  F2FP.BF16.F32.PACK_AB R6, R71, R70 ;  /* 0x000000464706723e */ /* 0x000fe200000010ff */
[----:B------:R3:W-:Y:S01]  /*3450*/  STS.128 [R111], R12 ;  /* 0x0000000c6f007388 */ /* 0x0007e20000000c00 */
[----:B------:R-:W-:Y:S02]  /*3460*/  F2FP.BF16.F32.PACK_AB R5, R69, R68 ;  /* 0x000000444505723e */ /* 0x000fe400000010ff */
[----:B------:R-:W-:Y:S01]  /*3470*/  F2FP.BF16.F32.PACK_AB R4, R65, R64 ;  /* 0x000000404104723e */ /* 0x000fe200000010ff */
[----:B------:R4:W-:Y:S04]  /*3480*/  STS.128 [R112], R16 ;  /* 0x0000001070007388 */ /* 0x0009e80000000c00 */
[----:B------:R1:W-:Y:S04]  /*3490*/  STS.128 [R113], R20 ;  /* 0x0000001471007388 */ /* 0x0003e80000000c00 */
[----:B------:R1:W-:Y:S01]  /*34a0*/  STS.128 [R114], R4 ;  /* 0x0000000472007388 */ /* 0x0003e20000000c00 */
[----:B--2---:R-:W-:-:S02]  /*34b0*/  F2FP.BF16.F32.PACK_AB R11, R81, R80 ;  /* 0x00000050510b723e */ /* 0x004fc400000010ff */
[----:B------:R-:W-:Y:S02]  /*34c0*/  F2FP.BF16.F32.PACK_AB R10, R79, R78 ;  /* 0x0000004e4f0a723e */ /* 0x000fe400000010ff */
[----:B------:R-:W-:Y:S02]  /*34d0*/  F2FP.BF16.F32.PACK_AB R9, R77, R76 ;  /* 0x0000004c4d09723e */ /* 0x000fe400000010ff */
[----:B------:R-:W-:Y:S02]  /*34e0*/  F2FP.BF16.F32.PACK_AB R8, R75, R74 ;  /* 0x0000004a4b08723e */ /* 0x000fe400000010ff */
[----:B---3--:R-:W-:Y:S02]  /*34f0*/  F2FP.BF16.F32.PACK_AB R15, R27, R26 ;  /* 0x0000001a1b0f723e */ /* 0x008fe400000010ff */
[----:B------:R-:W-:Y:S01]  /*3500*/  F2FP.BF16.F32.PACK_AB R14, R25, R24 ;  /* 0x00000018190e723e */ /* 0x000fe200000010ff */
[----:B------:R1:W-:Y:S01]  /*3510*/  STS.128 [R115], R8 ;  /* 0x0000000873007388 */ /* 0x0003e20000000c00 */
[----:B------:R-:W-:-:S02]  /*3520*/  F2FP.BF16.F32.PACK_AB R13, R85, R84 ;  /* 0x00000054550d723e */ /* 0x000fc400000010ff */
[----:B------:R-:W-:Y:S02]  /*3530*/  F2FP.BF16.F32.PACK_AB R12, R83, R82 ;  /* 0x00000052530c723e */ /* 0x000fe400000010ff */
[----:B----4-:R-:W-:Y:S02]  /*3540*/  F2FP.BF16.F32.PACK_AB R19, R35, R34 ;  /* 0x000000222313723e */ /* 0x010fe400000010ff */
[----:B------:R-:W-:Y:S01]  /*3550*/  F2FP.BF16.F32.PACK_AB R18, R33, R32 ;  /* 0x000000202112723e */ /* 0x000fe200000010ff */
[----:B------:R1:W-:Y:S01]  /*3560*/  STS.128 [R116], R12 ;  /* 0x0000000c74007388 */ /* 0x0003e20000000c00 */
[----:B------:R-:W-:Y:S02]  /*3570*/  F2FP.BF16.F32.PACK_AB R17, R31, R30 ;  /* 0x0000001e1f11723e */ /* 0x000fe400000010ff */
[----:B------:R-:W-:-:S05]  /*3580*/  F2FP.BF16.F32.PACK_AB R16, R29, R28 ;  /* 0x0000001c1d10723e */ /* 0x000fca00000010ff */
[----:B------:R1:W-:Y:S01]  /*3590*/  STS.128 [R117], R16 ;  /* 0x0000001075007388 */ /* 0x0003e20000000c00 */
[----:B------:R2:W-:Y:S06]  /*35a0*/  MEMBAR.ALL.CTA ;  /* 0x0000000000007992 */ /* 0x0005ec0000008000 */
[----:B--2---:R-:W2:Y:S02]  /*35b0*/  FENCE.VIEW.ASYNC.S ;  /* 0x00000000000073c6 */ /* 0x004ea40000000000 */
[----:B--2---:R-:W-:Y:S06]  /*35c0*/  BAR.SYNC.DEFER_BLOCKING 0x2, 0x80 ;  /* 0x0082000000007b1d */ /* 0x004fec0000010000 */
[----:B------:R-:W-:Y:S05]  /*35d0*/  @P2 BRA `(.L_x_54) ;  /* 0x0000000000442947 */ /* 0x000fea0003800000 */
[----:B------:R-:W-:Y:S01]  /*35e0*/  UIADD3 UR12, UP0, UPT, UR10, 0x240, URZ ;  /* 0x000002400a0c7890 */ /* 0x000fe2000ff1e0ff */
[----:B------:R-:W-:Y:S01]  /*35f0*/  PLOP3.LUT P0, PT, PT, PT, PT, 0x80, 0x8 ;  /* 0x000000000008781c */ /* 0x000fe20003f0f070 */
[----:B------:R-:W-:Y:S01]  /*3600*/  IMAD R90, R89, 0x80, R90 ;  /* 0x00000080595a7824 */ /* 0x000fe200078e025a */
[----:B-1----:R-:W-:Y:S01]  /*3610*/  IADD3 R4, PT, PT, R87, 0x400, RZ ;  /* 0x0000040057047810 */ /* 0x002fe20007ffe0ff */
[----:B------:R-:W-:-:S12]  /*3620*/  UIADD3.X UR13, UPT, UPT, URZ, UR11, URZ, UP0, !UPT ;  /* 0x0000000bff0d7290 */ /* 0x000fd800087fe4ff */
.L_x_55:
[----:B------:R-:W-:Y:S02]  /*3630*/  PLOP3.LUT P1, PT, P1, P0, PT, 0xf2, 0x2f ;  /* 0x00000000002f781c */ /* 0x000fe40000f21e72 */
[----:B------:R-:W-:-:S08]  /*3640*/  @P0 R2UR P1, UR6, R125 ;  /* 0x000000007d0602ca */ /* 0x000fd00000020000 */
[----:B------:R-:W-:Y:S02]  /*3650*/  PLOP3.LUT P1, PT, P1, P0, PT, 0xf2, 0x2f ;  /* 0x00000000002f781c */ /* 0x000fe40000f21e72 */
[----:B------:R-:W-:-:S08]  /*3660*/  @P0 R2UR.OR P1, UR5, R90 ;  /* 0x000000005a0502ca */ /* 0x000fd00000120000 */
[----:B------:R-:W-:Y:S02]  /*3670*/  PLOP3.LUT P1, PT, P1, P0, PT, 0xf2, 0x2f ;  /* 0x00000000002f781c */ /* 0x000fe40000f21e72 */
[----:B------:R-:W-:-:S08]  /*3680*/  @P0 R2UR.OR P1, UR4, R4 ;  /* 0x00000000040402ca */ /* 0x000fd00000120000 */
[----:B------:R-:W-:Y:S02]  /*3690*/  @P0 PLOP3.LUT P0, PT, P1, PT, PT, 0x80, 0x8 ;  /* 0x000000000008081c */ /* 0x000fe40000f0f070 */
[----:B------:R-:W-:-:S03]  /*36a0*/  PLOP3.LUT P1, PT, PT, PT, PT, 0x80, 0x8 ;  /* 0x000000000008781c */ /* 0x000fc60003f2f070 */
[----:B------:R1:W-:Y:S08]  /*36b0*/  UTMASTG.2D [UR4], [UR12], desc[URZ] ;  /* 0x0000ff040c0073b5 */ /* 0x0003f00008009000 */
[----:B-1----:R-:W-:Y:S05]  /*36c0*/  @P0 BRA.U.ANY `(.L_x_55) ;  /* 0xfffffffd00d80947 */ /* 0x002fea000393ffff */
[----:B------:R0:W-:Y:S01]  /*36d0*/  UTMACMDFLUSH ;  /* 0x00000000000079b7 */ /* 0x0001e20000000000 */
[----:B------:R-:W-:-:S04]  /*36e0*/  DEPBAR.LE SB0, 0x0 ;  /* 0x000080000000791a */ /* 0x000fc80000000000 */
.L_x_54:
[----:B------:R-:W-:Y:S05]  /*36f0*/  BSYNC.RECONVERGENT B0 ;  /* 0x0000000000007941 */ /* 0x000fea0003800200 */
.L_x_53:
[----:B------:R-:W-:Y:S01]  /*3700*/  FMUL2 R90, R76.F32x2.HI_LO, -1.4426950216293334961 ;  /* 0xbfb8aa3b4c5a784a */ /* 0x000fe20001000000 */
[----:B------:R-:W-:Y:S01]  /*3710*/  BAR.SYNC.DEFER_BLOCKING 0x2, 0x80 ;  /* 0x0082000000007b1d */ /* 0x000fe20000010000 */
[----:B-1----:R-:W-:Y:S01]  /*3720*/  FMUL2 R8, R30.F32x2.HI_LO, -1.4426950216293334961 ;  /* 0xbfb8aa3b1e08784a */ /* 0x002fe20001000000 */
[----:B------:R-:W-:Y:S01]  /*3730*/  ISETP.NE.AND P2, PT, R122, RZ, PT ;  /* 0x000000ff7a00720c */ /* 0x000fe20003f45270 */
[----:B------:R-:W-:Y:S02]  /*3740*/  FMUL2 R92, R74.F32x2.HI_LO, -1.4426950216293334961 ;  /* 0xbfb8aa3b4a5c784a */ /* 0x000fe40001000000 */
[----:B------:R-:W-:Y:S01]  /*3750*/  FMUL2 R10, R28.F32x2.HI_LO, -1.4426950216293334961 ;  /* 0xbfb8aa3b1c0a784a */ /* 0x000fe20001000000 */
[----:B------:R-:W-:Y:S01]  /*3760*/  MUFU.EX2 R90, R90 ;  /* 0x0000005a005a7308 */ /* 0x000fe20000000800 */
[----:B------:R-:W-:Y:S02]  /*3770*/  FMUL2 R20, R80.F32x2.HI_LO, -1.4426950216293334961 ;  /* 0xbfb8aa3b5014784a */ /* 0x000fe40001000000 */
[----:B------:R-:W-:-:S02]  /*3780*/  FMUL2 R4, R34.F32x2.HI_LO, -1.4426950216293334961 ;  /* 0xbfb8aa3b2204784a */ /* 0x000fc40001000000 */
[----:B------:R-:W-:Y:S02]  /*3790*/  FMUL2 R22, R78.F32x2.HI_LO, -1.4426950216293334961 ;  /* 0xbfb8aa3b4e16784a */ /* 0x000fe40001000000 */
[----:B------:R-:W-:Y:S01]  /*37a0*/  FMUL2 R6, R32.F32x2.HI_LO, -1.4426950216293334961 ;  /* 0xbfb8aa3b2006784a */ /* 0x000fe20001000000 */
[----:B------:R-:W1:Y:S01]  /*37b0*/  MUFU.EX2 R91, R91 ;  /* 0x0000005b005b7308 */ /* 0x000e620000000800 */
[----:B------:R-:W-:Y:S02]  /*37c0*/  FMUL2 R100, R64.F32x2.HI_LO, -1.4426950216293334961 ;  /* 0xbfb8aa3b4064784a */ /* 0x000fe40001000000 */
[----:B------:R-:W-:Y:S02]  /*37d0*/  FMUL2 R98, R68.F32x2.HI_LO, -1.4426950216293334961 ;  /* 0xbfb8aa3b4462784a */ /* 0x000fe40001000000 */
[----:B------:R-:W-:Y:S02]  /*37e0*/  FMUL2 R96, R70.F32x2.HI_LO, -1.4426950216293334961 ;  /* 0xbfb8aa3b4660784a */ /* 0x000fe40001000000 */
[----:B------:R-:W-:Y:S01]  /*37f0*/  FMUL2 R94, R72.F32x2.HI_LO, -1.4426950216293334961 ;  /* 0xbfb8aa3b485e784a */ /* 0x000fe20001000000 */
[----:B------:R-:W-:Y:S01]  /*3800*/  MUFU.EX2 R8, R8 ;  /* 0x0000000800087308 */ /* 0x000fe20000000800 */
[----:B------:R-:W-:-:S02]  /*3810*/  FMUL2 R18, R82.F32x2.HI_LO, -1.4426950216293334961 ;  /* 0xbfb8aa3b5212784a */ /* 0x000fc40001000000 */
[----:B------:R-:W-:Y:S02]  /*3820*/  FMUL2 R16, R84.F32x2.HI_LO, -1.4426950216293334961 ;  /* 0xbfb8aa3b5410784a */ /* 0x000fe40001000000 */
[----:B------:R-:W-:Y:S02]  /*3830*/  FMUL2 R14, R24.F32x2.HI_LO, -1.4426950216293334961 ;  /* 0xbfb8aa3b180e784a */ /* 0x000fe40001000000 */
[----:B------:R-:W-:Y:S01]  /*3840*/  FMUL2 R12, R26.F32x2.HI_LO, -1.4426950216293334961 ;  /* 0xbfb8aa3b1a0c784a */ /* 0x000fe20001000000 */
[----:B------:R-:W2:Y:S01]  /*3850*/  MUFU.EX2 R9, R9 ;  /* 0x0000000900097308 */ /* 0x000ea20000000800 */
[----:B-1----:R-:W-:-:S07]  /*3860*/  FADD2 R90, R90.F32x2.HI_LO, 1 ;  /* 0x3f8000005a5a744b */ /* 0x002fce0000200000 */
[----:B------:R-:W-:Y:S08]  /*3870*/  MUFU.EX2 R92, R92 ;  /* 0x0000005c005c7308 */ /* 0x000ff00000000800 */
[----:B------:R-:W1:Y:S01]  /*3880*/  MUFU.EX2 R93, R93 ;  /* 0x0000005d005d7308 */ /* 0x000e620000000800 */
[----:B--2---:R-:W-:-:S07]  /*3890*/  FADD2 R8, R8.F32x2.HI_LO, 1 ;  /* 0x3f8000000808744b */ /* 0x004fce0000200000 */
[----:B------:R-:W-:Y:S08]  /*38a0*/  MUFU.EX2 R10, R10 ;  /* 0x0000000a000a7308 */ /* 0x000ff00000000800 */
        /* <DEDUP_REMOVED lines=38> */
[----:B------:R-:W-:Y:S08]  /*3b10*/  MUFU.RCP R90, R90 ;  /* 0x0000005a005a7308 */ /* 0x000ff00000001000 */
[----:B------:R-:W1:Y:S01]  /*3b20*/  MUFU.RCP R91, R91 ;  /* 0x0000005b005b7308 */ /* 0x000e620000001000 */
[----:B--2---:R-:W-:-:S07]  /*3b30*/  FADD2 R12, R12.F32x2.HI_LO, 1 ;  /* 0x3f8000000c0c744b */ /* 0x004fce0000200000 */
[----:B------:R-:W-:Y:S08]  /*3b40*/  MUFU.RCP R8, R8 ;  /* 0x0000000800087308 */ /* 0x000ff00000001000 */
[----:B------:R-:W2:Y:S01]  /*3b50*/  MUFU.RCP R9, R9 ;  /* 0x0000000900097308 */ /* 0x000ea20000001000 */
[----:B-1----:R-:W-:-:S04]  /*3b60*/  FMUL2 R90, R90.F32x2.HI_LO, R76.F32x2.HI_LO ;  /* 0x0000004c5a5a724a */ /* 0x002fc80000000000 */
[----:B------:R-:W-:-:S03]  /*3b70*/  FMUL2 R90, R90.F32x2.HI_LO, R46.F32x2.HI_LO ;  /* 0x0000002e5a5a724a */ /* 0x000fc60000000000 */
[----:B------:R-:W-:Y:S01]  /*3b80*/  MUFU.RCP R92, R92 ;  /* 0x0000005c005c7308 */ /* 0x000fe20000001000 */
[----:B------:R-:W-:-:S07]  /*3b90*/  FMUL2 R90, R90.F32x2.HI_LO, R88.F32 ;  /* 0x000000585a5a724a */ /* 0x000fce0001000000 */
[----:B------:R-:W1:Y:S01]  /*3ba0*/  MUFU.RCP R93, R93 ;  /* 0x0000005d005d7308 */ /* 0x000e620000001000 */
[----:B--2---:R-:W-:-:S04]  /*3bb0*/  FMUL2 R8, R8.F32x2.HI_LO, R30.F32x2.HI_LO ;  /* 0x0000001e0808724a */ /* 0x004fc80000000000 */
[----:B------:R-:W-:-:S03]  /*3bc0*/  FMUL2 R8, R8.F32x2.HI_LO, R62.F32x2.HI_LO ;  /* 0x0000003e0808724a */ /* 0x000fc60000000000 */
[----:B------:R-:W-:Y:S01]  /*3bd0*/  MUFU.RCP R10, R10 ;  /* 0x0000000a000a7308 */ /* 0x000fe20000001000 */
[----:B------:R-:W-:-:S07]  /*3be0*/  FMUL2 R8, R8.F32x2.HI_LO, R88.F32 ;  /* 0x000000580808724a */ /* 0x000fce0001000000 */
        /* <DEDUP_REMOVED lines=29> */
[----:B------:R-:W-:-:S05]  /*3dc0*/  FMUL2 R6, R6.F32x2.HI_LO, R88.F32 ;  /* 0x000000580606724a */ /* 0x000fca0001000000 */
[----:B------:R-:W-:Y:S02]  /*3dd0*/  FMNMX.NAN R28, |R23|, |R7|, !PT ;  /* 0x40000007171c7209 */ /* 0x000fe40007820200 */
[----:B------:R-:W2:Y:S01]  /*3de0*/  MUFU.RCP R99, R99 ;  /* 0x0000006300637308 */ /* 0x000ea20000001000 */
[----:B-1----:R-:W-:Y:S01]  /*3df0*/  FMUL2 R100, R100.F32x2.HI_LO, R64.F32x2.HI_LO ;  /* 0x000000406464724a */ /* 0x002fe20000000000 */
[----:B------:R-:W-:-:S03]  /*3e00*/  F2FP.SATFINITE.E4M3.F32.PACK_AB_MERGE_C R7, R7, R6, RZ ;  /* 0x000000060707723e */ /* 0x000fc600048070ff */
[----:B------:R-:W-:Y:S01]  /*3e10*/  FMUL2 R100, R100.F32x2.HI_LO, R2.F32x2.HI_LO ;  /* 0x000000026464724a */ /* 0x000fe20000000000 */
[-C--:B------:R-:W-:Y:S02]  /*3e20*/  FMNMX.NAN R3, |R90|, |R8|.reuse, !PT ;  /* 0x400000085a037209 */ /* 0x080fe40007820200 */
[----:B------:R-:W-:Y:S01]  /*3e30*/  MUFU.RCP R96, R96 ;  /* 0x0000006000607308 */ /* 0x000fe20000001000 */
[----:B------:R-:W-:Y:S01]  /*3e40*/  F2FP.SATFINITE.E4M3.F32.PACK_AB_MERGE_C R2, R9, R8, RZ ;  /* 0x000000080902723e */ /* 0x000fe200048070ff */
[----:B------:R-:W-:Y:S01]  /*3e50*/  FMUL2 R100, R100.F32x2.HI_LO, R88.F32 ;  /* 0x000000586464724a */ /* 0x000fe20001000000 */
[----:B------:R-:W-:-:S05]  /*3e60*/  FMNMX.NAN R8, |R93|, |R11|, !PT ;  /* 0x4000000b5d087209 */ /* 0x000fca0007820200 */
        /* <DEDUP_REMOVED lines=25> */
[----:B------:R-:W-:Y:S02]  /*4000*/  FMNMX3.NAN R3, |R98|, |R16|, R3, !PT ;  /* 0x4000001062037276 */ /* 0x000fe40007820203 */
[----:B------:R-:W2:Y:S01]  /*4010*/  MUFU.RCP R13, R13 ;  /* 0x0000000d000d7308 */ /* 0x000ea20000001000 */
[----:B-1----:R-:W-:Y:S01]  /*4020*/  FMUL2 R14, R14.F32x2.HI_LO, R24.F32x2.HI_LO ;  /* 0x000000180e0e724a */ /* 0x002fe20000000000 */
[----:B------:R-:W-:Y:S02]  /*4030*/  FMNMX.NAN R25, |R92|, |R10|, !PT ;  /* 0x4000000a5c197209 */ /* 0x000fe40007820200 */
[----:B------:R-:W-:Y:S01]  /*4040*/  FMNMX.NAN R24, |R91|, |R9|, !PT ;  /* 0x400000095b187209 */ /* 0x000fe20007820200 */
[----:B------:R-:W-:Y:S01]  /*4050*/  FMUL2 R14, R14.F32x2.HI_LO, R52.F32x2.HI_LO ;  /* 0x000000340e0e724a */ /* 0x000fe20000000000 */
[----:B------:R-:W-:Y:S02]  /*4060*/  F2FP.SATFINITE.E4M3.F32.PACK_AB_MERGE_C R9, R97, R96, RZ ;  /* 0x000000606109723e */ /* 0x000fe400048070ff */
[----:B------:R-:W-:Y:S01]  /*4070*/  F2FP.SATFINITE.E4M3.F32.PACK_AB_MERGE_C R91, R91, R90, RZ ;  /* 0x0000005a5b5b723e */ /* 0x000fe200048070ff */
[----:B------:R-:W-:Y:S01]  /*4080*/  FMUL2 R14, R14.F32x2.HI_LO, R88.F32 ;  /* 0x000000580e0e724a */ /* 0x000fe20001000000 */
[----:B------:R-:W-:-:S02]  /*4090*/  FMNMX3.NAN R24, |R99|, |R17|, R24, !PT ;  /* 0x4000001163187276 */ /* 0x000fc40007820218 */
[----:B------:R-:W-:Y:S02]  /*40a0*/  F2FP.SATFINITE.E4M3.F32.PACK_AB_MERGE_C R17, R17, R16, RZ ;  /* 0x000000101111723e */ /* 0x000fe400048070ff */
[----:B------:R-:W-:Y:S02]  /*40b0*/  FMNMX3.NAN R28, |R97|, |R15|, R28, !PT ;  /* 0x4000000f611c7276 */ /* 0x000fe4000782021c */
[----:B------:R-:W-:Y:S01]  /*40c0*/  FMNMX3.NAN R25, |R100|, |R18|, R25, !PT ;  /* 0x4000001264197276 */ /* 0x000fe20007820219 */
[----:B--2---:R-:W-:Y:S01]  /*40d0*/  FMUL2 R12, R12.F32x2.HI_LO, R26.F32x2.HI_LO ;  /* 0x0000001a0c0c724a */ /* 0x004fe20000000000 */
[----:B------:R-:W-:Y:S02]  /*40e0*/  F2FP.SATFINITE.E4M3.F32.PACK_AB_MERGE_C R27, R11, R10, RZ ;  /* 0x0000000a0b1b723e */ /* 0x000fe400048070ff */
[----:B------:R-:W-:Y:S01]  /*40f0*/  FMNMX.NAN R10, |R21|, |R5|, !PT ;  /* 0x40000005150a7209 */ /* 0x000fe20007820200 */
[----:B------:R-:W-:Y:S01]  /*4100*/  FMUL2 R12, R12.F32x2.HI_LO, R58.F32x2.HI_LO ;  /* 0x0000003a0c0c724a */ /* 0x000fe20000000000 */
[----:B------:R-:W-:-:S02]  /*4110*/  F2FP.SATFINITE.E4M3.F32.PACK_AB_MERGE_C R11, R21, R20, RZ ;  /* 0x00000014150b723e */ /* 0x000fc400048070ff */
[----:B------:R-:W-:Y:S01]  /*4120*/  FMNMX.NAN R21, |R20|, |R4|, !PT ;  /* 0x4000000414157209 */ /* 0x000fe20007820200 */
[----:B------:R-:W-:Y:S01]  /*4130*/  FMUL2 R12, R12.F32x2.HI_LO, R88.F32 ;  /* 0x000000580c0c724a */ /* 0x000fe20001000000 */
[----:B------:R-:W-:Y:S02]  /*4140*/  F2FP.SATFINITE.E4M3.F32.PACK_AB_MERGE_C R20, R5, R4, RZ ;  /* 0x000000040514723e */ /* 0x000fe400048070ff */
[----:B------:R-:W-:Y:S02]  /*4150*/  F2FP.SATFINITE.E4M3.F32.PACK_AB_MERGE_C R4, R23, R22, RZ ;  /* 0x000000161704723e */ /* 0x000fe400048070ff */
[----:B------:R-:W-:Y:S02]  /*4160*/  FMNMX.NAN R23, |R22|, |R6|, !PT ;  /* 0x4000000616177209 */ /* 0x000fe40007820200 */
[----:B------:R-:W-:Y:S02]  /*4170*/  F2FP.SATFINITE.E4M3.F32.PACK_AB_MERGE_C R22, R99, R98, RZ ;  /* 0x000000626316723e */ /* 0x000fe400048070ff */
[----:B------:R-:W-:-:S02]  /*4180*/  F2FP.SATFINITE.E4M3.F32.PACK_AB_MERGE_C R5, R101, R100, RZ ;  /* 0x000000646505723e */ /* 0x000fc400048070ff */
[----:B------:R-:W-:Y:S02]  /*4190*/  F2FP.SATFINITE.E4M3.F32.PACK_AB_MERGE_C R6, R95, R94, RZ ;  /* 0x0000005e5f06723e */ /* 0x000fe400048070ff */
[----:B------:R-:W-:Y:S02]  /*41a0*/  FMNMX3.NAN R101, |R101|, |R19|, R8, !PT ;  /* 0x4000001365657276 */ /* 0x000fe40007820208 */
[----:B------:R-:W-:Y:S02]  /*41b0*/  PRMT R8, R5, 0x5410, R22 ;  /* 0x0000541005087816 */ /* 0x000fe40000000016 */
[----:B------:R-:W-:Y:S02]  /*41c0*/  PRMT R9, R9, 0x5410, R6 ;  /* 0x0000541009097816 */ /* 0x000fe40000000006 */
[----:B------:R-:W-:Y:S02]  /*41d0*/  F2FP.SATFINITE.E4M3.F32.PACK_AB_MERGE_C R26, R93, R92, RZ ;  /* 0x0000005c5d1a723e */ /* 0x000fe400048070ff */
[----:B------:R-:W-:-:S02]  /*41e0*/  F2FP.SATFINITE.E4M3.F32.PACK_AB_MERGE_C R6, R13, R12, RZ ;  /* 0x0000000c0d06723e */ /* 0x000fc400048070ff */
[----:B------:R-:W-:Y:S02]  /*41f0*/  F2FP.SATFINITE.E4M3.F32.PACK_AB_MERGE_C R5, R15, R14, RZ ;  /* 0x0000000e0f05723e */ /* 0x000fe400048070ff */
[----:B------:R-:W-:Y:S02]  /*4200*/  F2FP.SATFINITE.E4M3.F32.PACK_AB_MERGE_C R22, R19, R18, RZ ;  /* 0x000000121316723e */ /* 0x000fe400048070ff */
[----:B------:R-:W-:Y:S02]  /*4210*/  FMNMX3.NAN R29, |R95|, |R13|, R10, !PT ;  /* 0x4000000d5f1d7276 */ /* 0x000fe4000782020a */
[----:B------:R-:W-:Y:S02]  /*4220*/  PRMT R10, R26, 0x5410, R91 ;  /* 0x000054101a0a7816 */ /* 0x000fe4000000005b */
[----:B------:R-:W-:Y:S02]  /*4230*/  PRMT R11, R4, 0x5410, R11 ;  /* 0x00005410040b7816 */ /* 0x000fe4000000000b */
[----:B------:R-:W-:-:S02]  /*4240*/  PRMT R5, R5, 0x5410, R6 ;  /* 0x0000541005057816 */ /* 0x000fc40000000006 */
[----:B------:R-:W-:Y:S01]  /*4250*/  PRMT R4, R22, 0x5410, R17 ;  /* 0x0000541016047816 */ /* 0x000fe20000000011 */
[----:B------:R1:W-:Y:S01]  /*4260*/  STS.128 [R118], R8 ;  /* 0x0000000876007388 */ /* 0x0003e20000000c00 */
[----:B------:R-:W-:Y:S02]  /*4270*/  PRMT R6, R27, 0x5410, R2 ;  /* 0x000054101b067816 */ /* 0x000fe40000000002 */
[----:B------:R-:W-:Y:S02]  /*4280*/  PRMT R7, R7, 0x5410, R20 ;  /* 0x0000541007077816 */ /* 0x000fe40000000014 */
[----:B------:R-:W-:Y:S02]  /*4290*/  FMNMX3.NAN R12, |R94|, |R12|, R21, !PT ;  /* 0x4000000c5e0c7276 */ /* 0x000fe40007820215 */
[----:B------:R-:W-:Y:S01]  /*42a0*/  FMNMX3.NAN R14, |R96|, |R14|, R23, !PT ;  /* 0x4000000e600e7276 */ /* 0x000fe20007820217 */
[----:B------:R1:W-:Y:S01]  /*42b0*/  STS.128 [R119], R4 ;  /* 0x0000000477007388 */ /* 0x0003e20000000c00 */
[----:B------:R-:W-:-:S02]  /*42c0*/  FMNMX.NAN R24, R24, R29, !PT ;  /* 0x0000001d18187209 */ /* 0x000fc40007820000 */
[----:B------:R-:W-:Y:S01]  /*42d0*/  FMNMX.NAN R3, R3, R12, !PT ;  /* 0x0000000c03037209 */ /* 0x000fe20007820000 */
[----:B------:R2:W-:Y:S06]  /*42e0*/  MEMBAR.ALL.CTA ;  /* 0x0000000000007992 */ /* 0x0005ec0000008000 */
[----:B--2---:R-:W2:Y:S01]  /*42f0*/  FENCE.VIEW.ASYNC.S ;  /* 0x00000000000073c6 */ /* 0x004ea20000000000 */
[----:B------:R-:W-:Y:S02]  /*4300*/  FMNMX3.NAN R24, R101, R28, R24, !PT ;  /* 0x0000001c65187276 */ /* 0x000fe40007820018 */
[----:B------:R-:W-:-:S04]  /*4310*/  FMNMX3.NAN R3, R25, R14, R3, !PT ;  /* 0x0000000e19037276 */ /* 0x000fc80007820003 */
[----:B------:R-:W-:-:S04]  /*4320*/  FMNMX3.NAN R24, R3, R24, RZ, !PT ;  /* 0x0000001803187276 */ /* 0x000fc800078200ff */
[----:B------:R-:W-:Y:S01]  /*4330*/  FMNMX R127, R24, R127, !PT ;  /* 0x0000007f187f7209 */ /* 0x000fe20007800000 */
[----:B--2---:R-:W-:Y:S06]  /*4340*/  BAR.SYNC.DEFER_BLOCKING 0x2, 0x80 ;  /* 0x0082000000007b1d */ /* 0x004fec0000010000 */
[----:B------:R-:W-:Y:S05]  /*4350*/  @P2 BRA `(.L_x_56) ;  /* 0x0000000000442947 */ /* 0x000fea0003800000 */
[----:B------:R-:W-:Y:S01]  /*4360*/  IMAD R128, R89, 0x4, R128 ;  /* 0x0000000459807824 */ /* 0x000fe200078e0280 */
[----:B------:R-:W-:Y:S01]  /*4370*/  UIADD3 UR12, UP0, UPT, UR10, 0x2c0, URZ ;  /* 0x000002c00a0c7890 */ /* 0x000fe2000ff1e0ff */
[----:B------:R-:W-:Y:S02]  /*4380*/  PLOP3.LUT P0, PT, PT, PT, PT, 0x80, 0x8 ;  /* 0x000000000008781c */ /* 0x000fe40003f0f070 */
[----:B------:R-:W-:Y:S01]  /*4390*/  IADD3 R2, PT, PT, R87, 0x4400, RZ ;  /* 0x0000440057027810 */ /* 0x000fe20007ffe0ff */
[----:B------:R-:W-:Y:S01]  /*43a0*/  IMAD.SHL.U32 R128, R128, 0x10, RZ ;  /* 0x0000001080807824 */ /* 0x000fe200078e00ff */
[----:B------:R-:W-:-:S12]  /*43b0*/  UIADD3.X UR13, UPT, UPT, URZ, UR11, URZ, UP0, !UPT ;  /* 0x0000000bff0d7290 */ /* 0x000fd800087fe4ff */
.L_x_57:
        /* <DEDUP_REMOVED lines=9> */
[----:B--2---:R-:W-:Y:S05]  /*4450*/  @P0 BRA.U.ANY `(.L_x_57) ;  /* 0xfffffffd00d80947 */ /* 0x004fea000393ffff */
[----:B------:R0:W-:Y:S02]  /*4460*/  UTMACMDFLUSH ;  /* 0x00000000000079b7 */ /* 0x0001e40000000000 */
.L_x_56:
[----:B------:R-:W-:Y:S01]  /*4470*/  BAR.SYNC.DEFER_BLOCKING 0x2, 0x80 ;  /* 0x0082000000007b1d */ /* 0x000fe20000010000 */
[----:B------:R-:W-:Y:S01]  /*4480*/  HFMA2 R128, -RZ, RZ, 0, 1.1920928955078125e-07 ;  /* 0x00000002ff807431 */ /* 0x000fe200000001ff */
[----:B------:R-:W-:-:S04]  /*4490*/  PLOP3.LUT P0, PT, PT, PT, PT, 0x8, 0x80 ;  /* 0x000000000080781c */ /* 0x000fc80003f0e170 */
[----:B------:R-:W-:Y:S09]  /*44a0*/  @P3 BRA `(.L_x_58) ;  /* 0xffffffe800f43947 */ /* 0x000ff2000383ffff */
[----:B------:R-:W-:Y:S01]  /*44b0*/  ELECT P0, URZ, PT ;  /* 0x0000000000ff782f */ /* 0x000fe20003800000 */
[C---:B------:R-:W-:Y:S01]  /*44c0*/  IMAD R3, R108.reuse, 0x8, R87 ;  /* 0x000000086c037824 */ /* 0x040fe200078e0257 */
[----:B------:R-:W-:Y:S01]  /*44d0*/  SHF.L.U32 R2, R107, 0x1f, RZ ;  /* 0x0000001f6b027819 */ /* 0x000fe200000006ff */
[----:B------:R-:W-:Y:S01]  /*44e0*/  BSSY B0, `(.L_x_59) ;  /* 0x0000006000007945 */ /* 0x000fe20003800000 */
[----:B------:R-:W-:-:S09]  /*44f0*/  LEA R91, R108, R87, 0x4 ;  /* 0x000000576c5b7211 */ /* 0x000fd200078e20ff */
[----:B-1----:R-:W-:-:S04]  /*4500*/  @P0 IMAD.MOV.U32 R5, RZ, RZ, 0x1 ;  /* 0x00000001ff050424 */ /* 0x002fc800078e00ff */
[----:B------:R1:W-:Y:S01]  /*4510*/  @P0 SYNCS.ARRIVE.TRANS64.ART0 RZ, [R124+URZ+0x60], R5 ;  /* 0x000060057cff09a7 */ /* 0x0003e200085000ff */
[----:B------:R-:W2:Y:S02]  /*4520*/  SYNCS.PHASECHK.TRANS64.TRYWAIT P0, [R3+URZ+0x70], R2 ;  /* 0x00007002030075a7 */ /* 0x000ea400080011ff */
[----:B-12---:R-:W-:Y:S05]  /*4530*/  @!P0 BRA `(.L_x_60) ;  /* 0x0000000800cc8947 */ /* 0x006fea0003800000 */
.L_x_92:
[----:B------:R-:W-:Y:S05]  /*4540*/  BSYNC B0 ;  /* 0x0000000000007941 */ /* 0x000fea0003800000 */
.L_x_59:
[----:B------:R-:W2:Y:S01]  /*4550*/  LDS.128 R88, [R91+0x32410] ;  /* 0x032410005b587984 */ /* 0x000ea20000000c00 */
[----:B------:R-:W-:Y:S01]  /*4560*/  CREDUX.MAXABS.F32.NAN UR4, R127 ;  /* 0x000000007f0472cc */ /* 0x000fe20000006400 */
[----:B------:R-:W-:Y:S01]  /*4570*/  BSSY.RECONVERGENT B0, `(.L_x_61) ;  /* 0x0000014000007945 */ /* 0x000fe20003800200 */
[----:B------:R-:W-:Y:S01]  /*4580*/  ISETP.NE.AND P0, PT, R102, RZ, PT ;  /* 0x000000ff6600720c */ /* 0x000fe20003f05270 */
[----:B------:R3:W-:Y:S06]  /*4590*/  MEMBAR.ALL.CTA ;  /* 0x0000000000007992 */ /* 0x0007ec0000008000 */
[----:B---3--:R-:W3:Y:S01]  /*45a0*/  FENCE.VIEW.ASYNC.S ;  /* 0x00000000000073c6 */ /* 0x008ee20000000000 */
[----:B------:R-:W-:-:S02]  /*45b0*/  VIADD R106, R106, 0x1 ;  /* 0x000000016a6a7836 */ /* 0x000fc40000000000 */
[----:B------:R-:W-:Y:S02]  /*45c0*/  VIADD R108, R108, 0x1 ;  /* 0x000000016c6c7836 */ /* 0x000fe40000000000 */
[----:B-1----:R-:W-:Y:S01]  /*45d0*/  IMAD.U32 R5, RZ, RZ, UR4 ;  /* 0x00000004ff057e24 */ /* 0x002fe2000f8e00ff */
[----:B---3--:R1:W-:Y:S04]  /*45e0*/  SYNCS.ARRIVE.TRANS64.ART0 RZ, [R3+URZ+0x80], R0 ;  /* 0x0000800003ff79a7 */ /* 0x0083e800085000ff */
[----:B------:R1:W-:Y:S01]  /*45f0*/  @!P0 STS [R120+0x32400], R5 ;  /* 0x0324000578008388 */ /* 0x0003e20000000800 */
[----:B------:R-:W-:Y:S01]  /*4600*/  BAR.SYNC.DEFER_BLOCKING 0x2, 0x80 ;  /* 0x0082000000007b1d */ /* 0x000fe20000010000 */
[----:B------:R-:W-:-:S13]  /*4610*/  LOP3.LUT P0, RZ, R122, R102, RZ, 0xfc, !PT ;  /* 0x000000667aff7212 */ /* 0x000fda000780fcff */
[----:B------:R-:W-:Y:S05]  /*4620*/  @P0 BRA `(.L_x_62) ;  /* 0x0000000000200947 */ /* 0x000fea0003800000 */
[----:B------:R-:W-:Y:S01]  /*4630*/  IMAD.U32 R87, RZ, RZ, UR7 ;  /* 0x00000007ff577e24 */ /* 0x000fe2000f8e00ff */
[----:B------:R-:W3:Y:S04]  /*4640*/  LDCU.64 UR4, c[0x0][0x740] ;  /* 0x0000e800ff0477ac */ /* 0x000ee80008000a00 */
[----:B-1----:R-:W1:Y:S01]  /*4650*/  LDS.128 R4, [R87+0x32400] ;  /* 0x0324000057047984 */ /* 0x002e620000000c00 */
[----:B---3--:R-:W-:-:S04]  /*4660*/  LEA R2, P0, R103, UR4, 0x2 ;  /* 0x0000000467027c11 */ /* 0x008fc8000f8010ff */
[----:B------:R-:W-:Y:S02]  /*4670*/  LEA.HI.X R3, R103, UR5, R86, 0x2, P0 ;  /* 0x0000000567037c11 */ /* 0x000fe400080f1456 */
[----:B-1----:R-:W-:-:S04]  /*4680*/  FMNMX3 R4, R4, RZ, R5, !PT ;  /* 0x000000ff04047276 */ /* 0x002fc80007800005 */
[----:B------:R-:W-:-:S05]  /*4690*/  FMNMX3 R7, R4, R6, R7, !PT ;  /* 0x0000000604077276 */ /* 0x000fca0007800007 */
[----:B------:R3:W-:Y:S02]  /*46a0*/  REDG.E.MAX.S32.STRONG.GPU desc[UR22][R2.64], R7 ;  /* 0x000000070200798e */ /* 0x0007e4000d12e316 */
.L_x_62:
[----:B------:R-:W-:Y:S05]  /*46b0*/  BSYNC.RECONVERGENT B0 ;  /* 0x0000000000007941 */ /* 0x000fea0003800200 */
.L_x_61:
[----:B--2---:R-:W-:Y:S02]  /*46c0*/  ISETP.NE.AND P0, PT, R91, 0x1, PT ;  /* 0x000000015b00780c */ /* 0x004fe40003f05270 */
[----:B------:R-:W-:Y:S02]  /*46d0*/  ISETP.NE.AND P1, PT, R108, 0x2, PT ;  /* 0x000000026c00780c */ /* 0x000fe40003f25270 */
[----:B------:R-:W-:Y:S02]  /*46e0*/  ISETP.NE.AND P2, PT, R106, 0x2, PT ;  /* 0x000000026a00780c */ /* 0x000fe40003f45270 */
[----:B------:R-:W-:Y:S02]  /*46f0*/  SEL R4, RZ, 0x1, P1 ;  /* 0x00000001ff047807 */ /* 0x000fe40000800000 */
[----:B---3--:R-:W-:Y:S02]  /*4700*/  SEL R2, RZ, 0x1, P2 ;  /* 0x00000001ff027807 */ /* 0x008fe40001000000 */
[----:B------:R-:W-:-:S02]  /*4710*/  LOP3.LUT R107, R107, R4, RZ, 0x3c, !PT ;  /* 0x000000046b6b7212 */ /* 0x000fc400078e3cff */
[----:B------:R-:W-:Y:S02]  /*4720*/  LOP3.LUT R105, R105, R2, RZ, 0x3c, !PT ;  /* 0x0000000269697212 */ /* 0x000fe400078e3cff */
[----:B------:R-:W-:Y:S02]  /*4730*/  SEL R108, R108, RZ, P1 ;  /* 0x000000ff6c6c7207 */ /* 0x000fe40000800000 */
[----:B------:R-:W-:Y:S01]  /*4740*/  SEL R106, R106, RZ, P2 ;  /* 0x000000ff6a6a7207 */ /* 0x000fe20001000000 */
[----:B------:R-:W-:Y:S06]  /*4750*/  @!P0 BRA `(.L_x_63) ;  /* 0xffffffe400fc8947 */ /* 0x000fec000383ffff */
.L_x_51:
[----:B------:R-:W-:-:S13]  /*4760*/  ISETP.NE.AND P0, PT, R122, RZ, PT ;  /* 0x000000ff7a00720c */ /* 0x000fda0003f05270 */
[----:B------:R-:W-:Y:S05]  /*4770*/  @P0 BRA `(.L_x_64) ;  /* 0x00000000001c0947 */ /* 0x000fea0003800000 */
[----:B------:R-:W3:Y:S01]  /*4780*/  S2UR UR4, SR_CgaCtaId ;  /* 0x00000000000479c3 */ /* 0x000ee20000008800 */
[----:B------:R-:W-:Y:S02]  /*4790*/  ELECT P1, URZ, PT ;  /* 0x0000000000ff782f */ /* 0x000fe40003820000 */
[----:B------:R-:W-:Y:S01]  /*47a0*/  MOV R2, 0x1 ;  /* 0x0000000100027802 */ /* 0x000fe20000000f00 */
[----:B------:R-:W-:-:S04]  /*47b0*/  UMOV UR5, 0x40 ;  /* 0x0000004000057882 */ /* 0x000fc80000000000 */
[----:B------:R-:W-:Y:S01]  /*47c0*/  UVIRTCOUNT.DEALLOC.SMPOOL 0x80 ;  /* 0x000000800000784c */ /* 0x000fe20000000000 */
[----:B---3--:R-:W-:-:S09]  /*47d0*/  ULEA UR4, UR4, UR5, 0x18 ;  /* 0x0000000504047291 */ /* 0x008fd2000f8ec0ff */
[----:B------:R3:W-:Y:S03]  /*47e0*/  @P1 STS.U8 [UR4], R2 ;  /* 0x00000002ff001988 */ /* 0x0007e60008000004 */
.L_x_64:
[----:B------:R-:W-:Y:S06]  /*47f0*/  BAR.SYNC.DEFER_BLOCKING 0x2, 0x80 ;  /* 0x0082000000007b1d */ /* 0x000fec0000010000 */
[----:B------:R-:W-:Y:S05]  /*4800*/  @P0 BRA `(.L_x_65) ;  /* 0x00000000009c0947 */ /* 0x000fea0003800000 */
[----:B------:R-:W4:Y:S01]  /*4810*/  S2UR UR5, SR_CgaCtaId ;  /* 0x00000000000579c3 */ /* 0x000f220000008800 */
[----:B------:R-:W-:Y:S01]  /*4820*/  NOP ;  /* 0x0000000000007918 */ /* 0x000fe20000000000 */
[----:B------:R-:W-:Y:S01]  /*4830*/  UMOV UR4, 0x50 ;  /* 0x0000005000047882 */ /* 0x000fe20000000000 */
[----:B------:R-:W-:Y:S01]  /*4840*/  LOP3.LUT R4, R121, 0xffff, RZ, 0xc0, !PT ;  /* 0x0000ffff79047812 */ /* 0x000fe200078ec0ff */
[----:B-12---:R-:W-:-:S03]  /*4850*/  IMAD.MOV.U32 R3, RZ, RZ, 0xffff ;  /* 0x0000ffffff037424 */ /* 0x006fc600078e00ff */
[----:B------:R-:W-:-:S04]  /*4860*/  SHF.R.U32.HI R4, RZ, 0x5, R4 ;  /* 0x00000005ff047819 */ /* 0x000fc80000011604 */
[----:B------:R-:W-:Y:S01]  /*4870*/  SHF.L.U32 R3, R3, R4, RZ ;  /* 0x0000000403037219 */ /* 0x000fe200000006ff */
[----:B------:R-:W-:-:S05]  /*4880*/  VIADD R5, R4, 0x10 ;  /* 0x0000001004057836 */ /* 0x000fca0000000000 */
[----:B------:R-:W-:Y:S01]  /*4890*/  SHF.L.U32 R0, R0, R5, RZ ;  /* 0x0000000500007219 */ /* 0x000fe200000006ff */
[----:B----4-:R-:W-:-:S03]  /*48a0*/  ULEA UR5, UR5, UR4, 0x18 ;  /* 0x0000000405057291 */ /* 0x010fc6000f8ec0ff */
[----:B------:R-:W-:-:S04]  /*48b0*/  LOP3.LUT R5, R0, R3, RZ, 0xfc, !PT ;  /* 0x0000000300057212 */ /* 0x000fc800078efcff */
[C---:B------:R-:W-:Y:S02]  /*48c0*/  LOP3.LUT R3, R5.reuse, 0xffff, RZ, 0xc0, !PT ;  /* 0x0000ffff05037812 */ /* 0x040fe400078ec0ff */
[----:B---3--:R-:W1:Y:S02]  /*48d0*/  LDS R2, [UR5] ;  /* 0x00000005ff027984 */ /* 0x008e640008000800 */
[----:B-1----:R-:W-:-:S04]  /*48e0*/  LOP3.LUT R0, R5, 0xffff, R2, 0x80, !PT ;  /* 0x0000ffff05007812 */ /* 0x002fc800078e8002 */
[----:B------:R-:W-:-:S13]  /*48f0*/  ISETP.NE.AND P0, PT, R0, R3, PT ;  /* 0x000000030000720c */ /* 0x000fda0003f05270 */
[----:B------:R-:W-:Y:S05]  /*4900*/  @P0 BRA `(.L_x_66) ;  /* 0x0000000000500947 */ /* 0x000fea0003800000 */
[----:B------:R-:W-:Y:S02]  /*4910*/  SHF.R.U32.HI R0, RZ, 0x10, R2 ;  /* 0x00000010ff007819 */ /* 0x000fe40000011602 */
[----:B------:R-:W-:-:S04]  /*4920*/  SHF.R.U32.HI R3, RZ, 0x10, R5 ;  /* 0x00000010ff037819 */ /* 0x000fc80000011605 */
[----:B------:R-:W-:-:S04]  /*4930*/  LOP3.LUT R0, R0, R3, RZ, 0xc0, !PT ;  /* 0x0000000300007212 */ /* 0x000fc800078ec0ff */
[----:B------:R-:W-:-:S13]  /*4940*/  ISETP.NE.AND P0, PT, R0, R3, PT ;  /* 0x000000030000720c */ /* 0x000fda0003f05270 */
[----:B------:R-:W-:Y:S05]  /*4950*/  @P0 BRA `(.L_x_67) ;  /* 0x0000000000300947 */ /* 0x000fea0003800000 */
[----:B------:R-:W-:Y:S01]  /*4960*/  R2UR UR8, R5 ;  /* 0x00000000050872ca */ /* 0x000fe200000e0000 */
[----:B------:R-:W1:Y:S01]  /*4970*/  S2R R2, SR_LANEID ;  /* 0x0000000000027919 */ /* 0x000e620000000000 */
[----:B------:R-:W-:Y:S02]  /*4980*/  VOTEU.ANY UR6, UPT, PT ;  /* 0x0000000000067886 */ /* 0x000fe400038e0100 */
[----:B------:R-:W-:-:S09]  /*4990*/  UFLO.U32 UR6, UR6 ;  /* 0x00000006000672bd */ /* 0x000fd200080e0000 */
[----:B------:R-:W-:-:S06]  /*49a0*/  ULOP3.LUT UR8, URZ, UR8, URZ, 0x33, !UPT ;  /* 0x00000008ff087292 */ /* 0x000fcc000f8e33ff */
[----:B------:R-:W-:-:S04]  /*49b0*/  IMAD.U32 R0, RZ, RZ, UR8 ;  /* 0x00000008ff007e24 */ /* 0x000fc8000f8e00ff */
[----:B------:R-:W2:Y:S02]  /*49c0*/  REDUX UR4, R0 ;  /* 0x00000000000473c4 */ /* 0x000ea40000000000 */
[----:B------:R3:W-:Y:S01]  /*49d0*/  UTCATOMSWS.AND URZ, UR8 ;  /* 0x0000000800ff79e3 */ /* 0x0007e20008000000 */
[----:B-1----:R-:W-:Y:S01]  /*49e0*/  ISETP.EQ.U32.AND P0, PT, R2, UR6, PT ;  /* 0x0000000602007c0c */ /* 0x002fe2000bf02070 */
[----:B--2---:R-:W-:-:S12]  /*49f0*/  IMAD.U32 R2, RZ, RZ, UR4 ;  /* 0x00000004ff027e24 */ /* 0x004fd8000f8e00ff */
[----:B------:R3:W-:Y:S01]  /*4a00*/  @P0 ATOMS.AND RZ, [UR5], R2 ;  /* 0x00000002ffff098c */ /* 0x0007e2000a800005 */
[----:B------:R-:W-:Y:S05]  /*4a10*/  BRA `(.L_x_68) ;  /* 0x0000000000147947 */ /* 0x000fea0003800000 */
.L_x_67:
[----:B------:R-:W-:Y:S02]  /*4a20*/  MOV R2, 0x4a40 ;  /* 0x00004a4000027802 */ /* 0x000fe40000000f00 */
[----:B------:R-:W-:Y:S05]  /*4a30*/  CALL.REL.NOINC `($__internal_0_$__cuda_sm10x_tcgen05_guardrail_trap_col_being_dealloced_not_returned_by_alloc) ;  /* 0x0000000400a87944 */ /* 0x000fea0003c00000 */
[----:B------:R-:W-:Y:S05]  /*4a40*/  BRA `(.L_x_68) ;  /* 0x0000000000087947 */ /* 0x000fea0003800000 */
.L_x_66:
[----:B------:R-:W-:Y:S02]  /*4a50*/  MOV R2, 0x4a70 ;  /* 0x00004a7000027802 */ /* 0x000fe40000000f00 */
[----:B------:R-:W-:Y:S05]  /*4a60*/  CALL.REL.NOINC `($__internal_2_$__cuda_sm10x_tcgen05_guardrail_trap_unallocated_columns_being_dealloced) ;  /* 0x0000000400b47944 */ /* 0x000fea0003c00000 */
.L_x_68:
[----:B------:R-:W-:Y:S01]  /*4a70*/  NOP ;  /* 0x0000000000007918 */ /* 0x000fe20000000000 */
.L_x_65:
[----:B------:R-:W-:-:S04]  /*4a80*/  DEPBAR.LE SB0, 0x0 ;  /* 0x000080000000791a */ /* 0x000fc80000000000 */
[----:B------:R-:W-:-:S04]  /*4a90*/  DEPBAR.LE SB0, 0x0 ;  /* 0x000080000000791a */ /* 0x000fc80000000000 */
[----:B---3--:R-:W-:Y:S05]  /*4aa0*/  EXIT ;  /* 0x000000000000794d */ /* 0x008fea0003800000 */
.L_x_21:
[----:B------:R-:W-:-:S07]  /*4ab0*/  MOV R20, R21 ;  /* 0x0000001500147202 */ /* 0x000fce0000000f00 */
.L_x_69:
[----:B----4-:R4:W3:Y:S02]  /*4ac0*/  SYNCS.PHASECHK.TRANS64.TRYWAIT P0, [R14+URZ+0x80], R21 ;  /* 0x000080150e0075a7 */ /* 0x0108e400080011ff */
[----:B---3--:R-:W-:Y:S05]  /*4ad0*/  @!P0 NANOSLEEP.SYNCS 0x989680 ;  /* 0x009896800000895d */ /* 0x008fea0003900000 */
[----:B------:R-:W3:Y:S02]  /*4ae0*/  @!P0 SYNCS.PHASECHK.TRANS64 P0, [R14+URZ+0x80], R21 ;  /* 0x000080150e0085a7 */ /* 0x000ee400080010ff */
[----:B---3--:R-:W-:Y:S05]  /*4af0*/  @!P0 BRA `(.L_x_69) ;  /* 0xfffffffc00f08947 */ /* 0x008fea000383ffff */
[----:B------:R-:W-:Y:S05]  /*4b00*/  BRA `(.L_x_70) ;  /* 0xffffffc000fc7947 */ /* 0x000fea000383ffff */
.L_x_23:
[----:B------:R-:W-:-:S07]  /*4b10*/  MOV R7, R6 ;  /* 0x0000000600077202 */ /* 0x000fce0000000f00 */
.L_x_71:
[----:B--2---:R2:W3:Y:S02]  /*4b20*/  SYNCS.PHASECHK.TRANS64.TRYWAIT P0, [R2+URZ+0x80], R7 ;  /* 0x00008007020075a7 */ /* 0x0044e400080011ff */
[----:B---3--:R-:W-:Y:S05]  /*4b30*/  @!P0 NANOSLEEP.SYNCS 0x989680 ;  /* 0x009896800000895d */ /* 0x008fea0003900000 */
[----:B------:R-:W3:Y:S02]  /*4b40*/  @!P0 SYNCS.PHASECHK.TRANS64 P0, [R2+URZ+0x80], R7 ;  /* 0x00008007020085a7 */ /* 0x000ee400080010ff */
[----:B---3--:R-:W-:Y:S05]  /*4b50*/  @!P0 BRA `(.L_x_71) ;  /* 0xfffffffc00f08947 */ /* 0x008fea000383ffff */
[----:B------:R-:W-:Y:S05]  /*4b60*/  BRA `(.L_x_72) ;  /* 0xffffffc400a87947 */ /* 0x000fea000383ffff */
.L_x_24:
[----:B------:R-:W-:-:S07]  /*4b70*/  MOV R9, R8 ;  /* 0x0000000800097202 */ /* 0x000fce0000000f00 */
.L_x_73:
[----:B--2---:R2:W3:Y:S02]  /*4b80*/  SYNCS.PHASECHK.TRANS64.TRYWAIT P0, [R3+URZ+0x80], R9 ;  /* 0x00008009030075a7 */ /* 0x0044e400080011ff */
[----:B---3--:R-:W-:Y:S05]  /*4b90*/  @!P0 NANOSLEEP.SYNCS 0x989680 ;  /* 0x009896800000895d */ /* 0x008fea0003900000 */
[----:B------:R-:W3:Y:S02]  /*4ba0*/  @!P0 SYNCS.PHASECHK.TRANS64 P0, [R3+URZ+0x80], R9 ;  /* 0x00008009030085a7 */ /* 0x000ee400080010ff */
[----:B---3--:R-:W-:Y:S05]  /*4bb0*/  @!P0 BRA `(.L_x_73) ;  /* 0xfffffffc00f08947 */ /* 0x008fea000383ffff */
[----:B------:R-:W-:Y:S05]  /*4bc0*/  BRA `(.L_x_16) ;  /* 0xffffffc400dc7947 */ /* 0x000fea000383ffff */
.L_x_26:
[----:B------:R-:W-:-:S07]  /*4bd0*/  MOV R0, UR32 ;  /* 0x0000002000007c02 */ /* 0x000fce0008000f00 */
.L_x_74:
[----:B---3--:R3:W4:Y:S02]  /*4be0*/  SYNCS.PHASECHK.TRANS64.TRYWAIT P0, [R0+URZ+0x70], RZ ;  /* 0x000070ff000075a7 */ /* 0x00872400080011ff */
[----:B----4-:R-:W-:Y:S05]  /*4bf0*/  @!P0 NANOSLEEP.SYNCS 0x989680 ;  /* 0x009896800000895d */ /* 0x010fea0003900000 */
[----:B------:R-:W4:Y:S02]  /*4c00*/  @!P0 SYNCS.PHASECHK.TRANS64 P0, [R0+URZ+0x70], RZ ;  /* 0x000070ff000085a7 */ /* 0x000f2400080010ff */
[----:B----4-:R-:W-:Y:S05]  /*4c10*/  @!P0 BRA `(.L_x_74) ;  /* 0xfffffffc00f08947 */ /* 0x010fea000383ffff */
[----:B------:R-:W-:Y:S05]  /*4c20*/  BRA `(.L_x_75) ;  /* 0xffffffc400dc7947 */ /* 0x000fea000383ffff */
.L_x_29:
[----:B------:R-:W-:Y:S02]  /*4c30*/  MOV R6, UR9 ;  /* 0x0000000900067c02 */ /* 0x000fe40008000f00 */
[----:B------:R-:W-:Y:S02]  /*4c40*/  MOV R7, UR9 ;  /* 0x0000000900077c02 */ /* 0x000fe40008000f00 */
[----:B------:R-:W-:-:S07]  /*4c50*/  MOV R3, UR5 ;  /* 0x0000000500037c02 */ /* 0x000fce0008000f00 */
.L_x_76:
[----:B--2---:R2:W3:Y:S02]  /*4c60*/  SYNCS.PHASECHK.TRANS64.TRYWAIT P0, [R3+URZ+0x28], R7 ;  /* 0x00002807030075a7 */ /* 0x0044e400080011ff */
[----:B---3--:R-:W-:Y:S05]  /*4c70*/  @!P0 NANOSLEEP.SYNCS 0x989680 ;  /* 0x009896800000895d */ /* 0x008fea0003900000 */
[----:B------:R-:W3:Y:S02]  /*4c80*/  @!P0 SYNCS.PHASECHK.TRANS64 P0, [R3+URZ+0x28], R7 ;  /* 0x00002807030085a7 */ /* 0x000ee400080010ff */
[----:B---3--:R-:W-:Y:S05]  /*4c90*/  @!P0 BRA `(.L_x_76) ;  /* 0xfffffffc00f08947 */ /* 0x008fea000383ffff */
[----:B------:R-:W-:Y:S05]  /*4ca0*/  BRA `(.L_x_28) ;  /* 0xffffffc800b07947 */ /* 0x000fea000383ffff */
.L_x_31:
[----:B------:R-:W-:-:S07]  /*4cb0*/  MOV R5, R4 ;  /* 0x0000000400057202 */ /* 0x000fce0000000f00 */
.L_x_77:
[----:B---3--:R3:W4:Y:S02]  /*4cc0*/  SYNCS.PHASECHK.TRANS64.TRYWAIT P0, [R3+URZ+0x70], R5 ;  /* 0x00007005030075a7 */ /* 0x00872400080011ff */
[----:B----4-:R-:W-:Y:S05]  /*4cd0*/  @!P0 NANOSLEEP.SYNCS 0x989680 ;  /* 0x009896800000895d */ /* 0x010fea0003900000 */
[----:B------:R-:W4:Y:S02]  /*4ce0*/  @!P0 SYNCS.PHASECHK.TRANS64 P0, [R3+URZ+0x70], R5 ;  /* 0x00007005030085a7 */ /* 0x000f2400080010ff */
[----:B----4-:R-:W-:Y:S05]  /*4cf0*/  @!P0 BRA `(.L_x_77) ;  /* 0xfffffffc00f08947 */ /* 0x010fea000383ffff */
[----:B------:R-:W-:Y:S05]  /*4d00*/  BRA `(.L_x_78) ;  /* 0xffffffc800fc7947 */ /* 0x000fea000383ffff */
.L_x_33:
[----:B------:R-:W-:Y:S02]  /*4d10*/  MOV R2, UR4 ;  /* 0x0000000400027c02 */ /* 0x000fe40008000f00 */
[----:B--2---:R-:W-:Y:S02]  /*4d20*/  MOV R3, UR4 ;  /* 0x0000000400037c02 */ /* 0x004fe40008000f00 */
[----:B------:R-:W-:-:S07]  /*4d30*/  MOV R0, UR5 ;  /* 0x0000000500007c02 */ /* 0x000fce0008000f00 */
.L_x_79:
[----:B--2---:R2:W3:Y:S02]  /*4d40*/  SYNCS.PHASECHK.TRANS64.TRYWAIT P0, [R0+URZ+0x28], R3 ;  /* 0x00002803000075a7 */ /* 0x0044e400080011ff */
[----:B---3--:R-:W-:Y:S05]  /*4d50*/  @!P0 NANOSLEEP.SYNCS 0x989680 ;  /* 0x009896800000895d */ /* 0x008fea0003900000 */
[----:B------:R-:W3:Y:S02]  /*4d60*/  @!P0 SYNCS.PHASECHK.TRANS64 P0, [R0+URZ+0x28], R3 ;  /* 0x00002803000085a7 */ /* 0x000ee400080010ff */
[----:B---3--:R-:W-:Y:S05]  /*4d70*/  @!P0 BRA `(.L_x_79) ;  /* 0xfffffffc00f08947 */ /* 0x008fea000383ffff */
[----:B------:R-:W-:Y:S05]  /*4d80*/  BRA `(.L_x_80) ;  /* 0xffffffcc006c7947 */ /* 0x000fea000383ffff */
.L_x_35:
[----:B---3--:R-:W-:-:S07]  /*4d90*/  MOV R0, UR12 ;  /* 0x0000000c00007c02 */ /* 0x008fce0008000f00 */
.L_x_81:
[----:B---3--:R3:W4:Y:S02]  /*4da0*/  SYNCS.PHASECHK.TRANS64.TRYWAIT P0, [R0+URZ+0x70], RZ ;  /* 0x000070ff000075a7 */ /* 0x00872400080011ff */
[----:B----4-:R-:W-:Y:S05]  /*4db0*/  @!P0 NANOSLEEP.SYNCS 0x989680 ;  /* 0x009896800000895d */ /* 0x010fea0003900000 */
[----:B------:R-:W4:Y:S02]  /*4dc0*/  @!P0 SYNCS.PHASECHK.TRANS64 P0, [R0+URZ+0x70], RZ ;  /* 0x000070ff000085a7 */ /* 0x000f2400080010ff */
[----:B----4-:R-:W-:Y:S05]  /*4dd0*/  @!P0 BRA `(.L_x_81) ;  /* 0xfffffffc00f08947 */ /* 0x010fea000383ffff */
[----:B------:R-:W-:Y:S05]  /*4de0*/  BRA `(.L_x_82) ;  /* 0xffffffcc00847947 */ /* 0x000fea000383ffff */
.L_x_38:
[----:B------:R-:W-:Y:S02]  /*4df0*/  MOV R2, UR18 ;  /* 0x0000001200027c02 */ /* 0x000fe40008000f00 */
[-C--:B------:R-:W-:Y:S02]  /*4e00*/  MOV R8, R3.reuse ;  /* 0x0000000300087202 */ /* 0x080fe40000000f00 */
[----:B------:R-:W-:-:S07]  /*4e10*/  MOV R9, R3 ;  /* 0x0000000300097202 */ /* 0x000fce0000000f00 */
.L_x_83:
[----:B--2---:R2:W3:Y:S02]  /*4e20*/  SYNCS.PHASECHK.TRANS64.TRYWAIT P0, [R2+URZ+0x60], R9 ;  /* 0x00006009020075a7 */ /* 0x0044e400080011ff */
[----:B---3--:R-:W-:Y:S05]  /*4e30*/  @!P0 NANOSLEEP.SYNCS 0x989680 ;  /* 0x009896800000895d */ /* 0x008fea0003900000 */
[----:B------:R-:W3:Y:S02]  /*4e40*/  @!P0 SYNCS.PHASECHK.TRANS64 P0, [R2+URZ+0x60], R9 ;  /* 0x00006009020085a7 */ /* 0x000ee400080010ff */
[----:B---3--:R-:W-:Y:S05]  /*4e50*/  @!P0 BRA `(.L_x_83) ;  /* 0xfffffffc00f08947 */ /* 0x008fea000383ffff */
[----:B------:R-:W-:Y:S05]  /*4e60*/  BRA `(.L_x_37) ;  /* 0xffffffd000b07947 */ /* 0x000fea000383ffff */
.L_x_40:
[----:B------:R-:W-:Y:S02]  /*4e70*/  MOV R8, UR25 ;  /* 0x0000001900087c02 */ /* 0x000fe40008000f00 */
[----:B------:R-:W-:Y:S02]  /*4e80*/  MOV R9, UR25 ;  /* 0x0000001900097c02 */ /* 0x000fe40008000f00 */
[----:B------:R-:W-:Y:S07]  /*4e90*/  MOV R2, UR13 ;  /* 0x0000000d00027c02 */ /* 0x000fee0008000f00 */
.L_x_84:
[----:B--2---:R2:W3:Y:S02]  /*4ea0*/  SYNCS.PHASECHK.TRANS64.TRYWAIT P1, [R2+URZ], R9 ;  /* 0x00000009020075a7 */ /* 0x0044e400080211ff */
[----:B---3--:R-:W-:Y:S05]  /*4eb0*/  @!P1 NANOSLEEP.SYNCS 0x989680 ;  /* 0x009896800000995d */ /* 0x008fea0003900000 */
[----:B------:R-:W3:Y:S02]  /*4ec0*/  @!P1 SYNCS.PHASECHK.TRANS64 P1, [R2+URZ], R9 ;  /* 0x00000009020095a7 */ /* 0x000ee400080210ff */
[----:B---3--:R-:W-:Y:S05]  /*4ed0*/  @!P1 BRA `(.L_x_84) ;  /* 0xfffffffc00f09947 */ /* 0x008fea000383ffff */
[----:B------:R-:W-:Y:S05]  /*4ee0*/  BRA `(.L_x_39) ;  /* 0xffffffd400447947 */ /* 0x000fea000383ffff */
.L_x_42:
[-C--:B------:R-:W-:Y:S02]  /*4ef0*/  MOV R8, R2.reuse ;  /* 0x0000000200087202 */ /* 0x080fe40000000f00 */
[----:B------:R-:W-:-:S07]  /*4f00*/  MOV R9, R2 ;  /* 0x0000000200097202 */ /* 0x000fce0000000f00 */
.L_x_85:
[----:B--2---:R2:W3:Y:S02]  /*4f10*/  SYNCS.PHASECHK.TRANS64.TRYWAIT P0, [R3+URZ+0x70], R9 ;  /* 0x00007009030075a7 */ /* 0x0044e400080011ff */
[----:B---3--:R-:W-:Y:S05]  /*4f20*/  @!P0 NANOSLEEP.SYNCS 0x989680 ;  /* 0x009896800000895d */ /* 0x008fea0003900000 */
[----:B------:R-:W3:Y:S02]  /*4f30*/  @!P0 SYNCS.PHASECHK.TRANS64 P0, [R3+URZ+0x70], R9 ;  /* 0x00007009030085a7 */ /* 0x000ee400080010ff */
[----:B---3--:R-:W-:Y:S05]  /*4f40*/  @!P0 BRA `(.L_x_85) ;  /* 0xfffffffc00f08947 */ /* 0x008fea000383ffff */
[----:B------:R-:W-:Y:S05]  /*4f50*/  BRA `(.L_x_86) ;  /* 0xffffffd400d47947 */ /* 0x000fea000383ffff */
.L_x_44:
[----:B------:R-:W-:-:S07]  /*4f60*/  MOV R5, R4 ;  /* 0x0000000400057202 */ /* 0x000fce0000000f00 */
.L_x_87:
[----:B---3--:R3:W4:Y:S02]  /*4f70*/  SYNCS.PHASECHK.TRANS64.TRYWAIT P0, [R2+URZ+0x60], R5 ;  /* 0x00006005020075a7 */ /* 0x00872400080011ff */
[----:B----4-:R-:W-:Y:S05]  /*4f80*/  @!P0 NANOSLEEP.SYNCS 0x989680 ;  /* 0x009896800000895d */ /* 0x010fea0003900000 */
[----:B------:R-:W4:Y:S02]  /*4f90*/  @!P0 SYNCS.PHASECHK.TRANS64 P0, [R2+URZ+0x60], R5 ;  /* 0x00006005020085a7 */ /* 0x000f2400080010ff */
[----:B----4-:R-:W-:Y:S05]  /*4fa0*/  @!P0 BRA `(.L_x_87) ;  /* 0xfffffffc00f08947 */ /* 0x010fea000383ffff */
[----:B------:R-:W-:Y:S05]  /*4fb0*/  BRA `(.L_x_34) ;  /* 0xffffffd8001c7947 */ /* 0x000fea000383ffff */
.L_x_50:
[----:B-1----:R1:W4:Y:S02]  /*4fc0*/  SYNCS.PHASECHK.TRANS64.TRYWAIT P0, [R87+URZ+0x70], RZ ;  /* 0x000070ff570075a7 */ /* 0x00232400080011ff */
[----:B----4-:R-:W-:Y:S05]  /*4fd0*/  @!P0 NANOSLEEP.SYNCS 0x989680 ;  /* 0x009896800000895d */ /* 0x010fea0003900000 */
[----:B------:R-:W4:Y:S02]  /*4fe0*/  @!P0 SYNCS.PHASECHK.TRANS64 P0, [R87+URZ+0x70], RZ ;  /* 0x000070ff570085a7 */ /* 0x000f2400080010ff */
[----:B----4-:R-:W-:Y:S05]  /*4ff0*/  @!P0 BRA `(.L_x_50) ;  /* 0xfffffffc00f08947 */ /* 0x010fea000383ffff */
[----:B------:R-:W-:Y:S05]  /*5000*/  BRA `(.L_x_88) ;  /* 0xffffffd800f07947 */ /* 0x000fea000383ffff */
.L_x_52:
[----:B------:R-:W-:-:S07]  /*5010*/  MOV R2, R3 ;  /* 0x0000000300027202 */ /* 0x000fce0000000f00 */
.L_x_89:
[----:B--2---:R2:W3:Y:S02]  /*5020*/  SYNCS.PHASECHK.TRANS64.TRYWAIT P1, [R124+URZ+0x50], R3 ;  /* 0x000050037c0075a7 */ /* 0x0044e400080211ff */
[----:B---3--:R-:W-:Y:S05]  /*5030*/  @!P1 NANOSLEEP.SYNCS 0x989680 ;  /* 0x009896800000995d */ /* 0x008fea0003900000 */
[----:B------:R-:W3:Y:S02]  /*5040*/  @!P1 SYNCS.PHASECHK.TRANS64 P1, [R124+URZ+0x50], R3 ;  /* 0x000050037c0095a7 */ /* 0x000ee400080210ff */
[----:B---3--:R-:W-:Y:S05]  /*5050*/  @!P1 BRA `(.L_x_89) ;  /* 0xfffffffc00f09947 */ /* 0x008fea000383ffff */
[----:B------:R-:W-:Y:S05]  /*5060*/  BRA `(.L_x_90) ;  /* 0xffffffdc00f07947 */ /* 0x000fea000383ffff */
.L_x_60:
[-C--:B------:R-:W-:Y:S02]  /*5070*/  MOV R4, R2.reuse ;  /* 0x0000000200047202 */ /* 0x080fe40000000f00 */
[----:B------:R-:W-:-:S07]  /*5080*/  MOV R5, R2 ;  /* 0x0000000200057202 */ /* 0x000fce0000000f00 */
.L_x_91:
[----:B-1----:R1:W2:Y:S02]  /*5090*/  SYNCS.PHASECHK.TRANS64.TRYWAIT P0, [R3+URZ+0x70], R5 ;  /* 0x00007005030075a7 */ /* 0x0022a400080011ff */
[----:B--2---:R-:W-:Y:S05]  /*50a0*/  @!P0 NANOSLEEP.SYNCS 0x989680 ;  /* 0x009896800000895d */ /* 0x004fea0003900000 */
[----:B------:R-:W2:Y:S02]  /*50b0*/  @!P0 SYNCS.PHASECHK.TRANS64 P0, [R3+URZ+0x70], R5 ;  /* 0x00007005030085a7 */ /* 0x000ea400080010ff */
[----:B--2---:R-:W-:Y:S05]  /*50c0*/  @!P0 BRA `(.L_x_91) ;  /* 0xfffffffc00f08947 */ /* 0x004fea000383ffff */
[----:B------:R-:W-:Y:S05]  /*50d0*/  BRA `(.L_x_92) ;  /* 0xfffffff400187947 */ /* 0x000fea000383ffff */
        .weak           $__internal_0_$__cuda_sm10x_tcgen05_guardrail_trap_col_being_dealloced_not_returned_by_alloc
        .type           $__internal_0_$__cuda_sm10x_tcgen05_guardrail_trap_col_being_dealloced_not_returned_by_alloc,@function
        .size           $__internal_0_$__cuda_sm10x_tcgen05_guardrail_trap_col_being_dealloced_not_returned_by_alloc,($__internal_1_$__cuda_sm10x_tcgen05_guardrail_trap_phase_invalid_during_alloc - $__internal_0_$__cuda_sm10x_tcgen05_guardrail_trap_col_being_dealloced_not_returned_by_alloc)
$__internal_0_$__cuda_sm10x_tcgen05_guardrail_trap_col_being_dealloced_not_returned_by_alloc:
[----:B------:R-:W-:Y:S05]  /*50e0*/  BPT.TRAP 0x1 ;  /* 0x000000040000795c */ /* 0x000fea0000300000 */
[----:B------:R-:W-:-:S04]  /*50f0*/  HFMA2 R3, -RZ, RZ, 0, 0 ;  /* 0x00000000ff037431 */ /* 0x000fc800000001ff */
[----:B------:R-:W-:Y:S05]  /*5100*/  RET.REL.NODEC R2 `(kernel_cutlass_kernel_cudnngrouped_gemmgrouped_gemm_swiglugrouped_gemm_swiglu_quantBlockScaledContiguousGroupedGemmKernel_object_at__TiledMMA_ThrLayoutVMNK11110000_PermutationMNK____MMAAt_0) ;  /* 0xffffffac02bc7950 */ /* 0x000fea0003c3ffff */
        .weak           $__internal_1_$__cuda_sm10x_tcgen05_guardrail_trap_phase_invalid_during_alloc
        .type           $__internal_1_$__cuda_sm10x_tcgen05_guardrail_trap_phase_invalid_during_alloc,@function
        .size           $__internal_1_$__cuda_sm10x_tcgen05_guardrail_trap_phase_invalid_during_alloc,($__internal_2_$__cuda_sm10x_tcgen05_guardrail_trap_unallocated_columns_being_dealloced - $__internal_1_$__cuda_sm10x_tcgen05_guardrail_trap_phase_invalid_during_alloc)
$__internal_1_$__cuda_sm10x_tcgen05_guardrail_trap_phase_invalid_during_alloc:
[----:B------:R-:W-:Y:S05]  /*5110*/  BPT.TRAP 0x1 ;  /* 0x000000040000795c */ /* 0x000fea0000300000 */
[----:B------:R-:W-:-:S04]  /*5120*/  MOV R3, 0x0 ;  /* 0x0000000000037802 */ /* 0x000fc80000000f00 */
[----:B------:R-:W-:Y:S05]  /*5130*/  RET.REL.NODEC R2 `(kernel_cutlass_kernel_cudnngrouped_gemmgrouped_gemm_swiglugrouped_gemm_swiglu_quantBlockScaledContiguousGroupedGemmKernel_object_at__TiledMMA_ThrLayoutVMNK11110000_PermutationMNK____MMAAt_0) ;  /* 0xffffffac02b07950 */ /* 0x000fea0003c3ffff */
        .weak           $__internal_2_$__cuda_sm10x_tcgen05_guardrail_trap_unallocated_columns_being_dealloced
        .type           $__internal_2_$__cuda_sm10x_tcgen05_guardrail_trap_unallocated_columns_being_dealloced,@function
        .size           $__internal_2_$__cuda_sm10x_tcgen05_guardrail_trap_unallocated_columns_being_dealloced,(.L_x_96 - $__internal_2_$__cuda_sm10x_tcgen05_guardrail_trap_unallocated_columns_being_dealloced)
$__internal_2_$__cuda_sm10x_tcgen05_guardrail_trap_unallocated_columns_being_dealloced:
[----:B------:R-:W-:Y:S05]  /*5140*/  BPT.TRAP 0x1 ;  /* 0x000000040000795c */ /* 0x000fea0000300000 */
[----:B------:R-:W-:-:S04]  /*5150*/  HFMA2 R3, -RZ, RZ, 0, 0 ;  /* 0x00000000ff037431 */ /* 0x000fc800000001ff */
[----:B------:R-:W-:Y:S05]  /*5160*/  RET.REL.NODEC R2 `(kernel_cutlass_kernel_cudnngrouped_gemmgrouped_gemm_swiglugrouped_gemm_swiglu_quantBlockScaledContiguousGroupedGemmKernel_object_at__TiledMMA_ThrLayoutVMNK11110000_PermutationMNK____MMAAt_0) ;  /* 0xffffffac02a47950 */ /* 0x000fea0003c3ffff */
.L_x_93:
[----:B------:R-:W-:-:S00]  /*5170*/  BRA `(.L_x_93) ;  /* 0xfffffffc00fc7947 */ /* 0x000fc0000383ffff */
[----:B------:R-:W-:-:S00]  /*5180*/  NOP ;  /* 0x0000000000007918 */ /* 0x000fc00000000000 */
[----:B------:R-:W-:-:S00]  /*5190*/  NOP ;  /* 0x0000000000007918 */ /* 0x000fc00000000000 */
[----:B------:R-:W-:-:S00]  /*51a0*/  NOP ;  /* 0x0000000000007918 */ /* 0x000fc00000000000 */
[----:B------:R-:W-:-:S00]  /*51b0*/  NOP ;  /* 0x0000000000007918 */ /* 0x000fc00000000000 */
[----:B------:R-:W-:-:S00]  /*51c0*/  NOP ;  /* 0x0000000000007918 */ /* 0x000fc00000000000 */
[----:B------:R-:W-:-:S00]  /*51d0*/  NOP ;  /* 0x0000000000007918 */ /* 0x000fc00000000000 */
[----:B------:R-:W-:-:S00]  /*51e0*/  NOP ;  /* 0x0000000000007918 */ /* 0x000fc00000000000 */
[----:B------:R-:W-:-:S00]  /*51f0*/  NOP ;  /* 0x0000000000007918 */ /* 0x000fc00000000000 */
.L_x_96:


//--------------------- .nv.shared.kernel_cutlass_kernel_cudnngrouped_gemmgrouped_gemm_swiglugrouped_gemm_swiglu_quantBlockScaledContiguousGroupedGemmKernel_object_at__TiledMMA_ThrLayoutVMNK11110000_PermutationMNK____MMAAt_0 --------------------------
	.section	.nv.shared.kernel_cutlass_kernel_cudnngrouped_gemmgrouped_gemm_swiglugrouped_gemm_swiglu_quantBlockScaledContiguousGroupedGemmKernel_object_at__TiledMMA_ThrLayoutVMNK11110000_PermutationMNK____MMAAt_0,"aw",@nobits
	.sectionflags	@""
	.align	1024
	.zero		1024


//--------------------- .nv.shared.reserved.0     --------------------------
	.section	.nv.shared.reserved.0,"aw",@nobits
	.align	8
	.weak		__nv_reservedSMEM_offset_0_alias
	.size		__nv_reservedSMEM_offset_0_alias, 0, 64
	.other		__nv_reservedSMEM_offset_0_alias,@"STO_CUDA_RESERVED_SHARED STV_DEFAULT"
__nv_reservedSMEM_offset_0_alias:
	.zero		0
.nv.shared.reserved.0:
	.zero		64
	.weak		__nv_reservedSMEM_allocation_phase
	.type		__nv_reservedSMEM_allocation_phase,@object
	.size		__nv_reservedSMEM_allocation_phase,(.L_0 - __nv_reservedSMEM_allocation_phase)
__nv_reservedSMEM_allocation_phase:
	.zero		1
.L_0:
	.zero		7
	.weak		__nv_reservedSMEM_devtool_atexit_pc
	.type		__nv_reservedSMEM_devtool_atexit_pc,@object
	.size		__nv_reservedSMEM_devtool_atexit_pc,(__nv_reservedSMEM_allocation_mask - __nv_reservedSMEM_devtool_atexit_pc)
__nv_reservedSMEM_devtool_atexit_pc:
	.zero		8
	.weak		__nv_reservedSMEM_allocation_mask
	.type		__nv_reservedSMEM_allocation_mask,@object
	.size		__nv_reservedSMEM_allocation_mask,(.L_2 - __nv_reservedSMEM_allocation_mask)
__nv_reservedSMEM_allocation_mask:
	.zero		4
.L_2:


//--------------------- .nv.constant0.kernel_cutlass_kernel_cudnngrouped_gemmgrouped_gemm_swiglugrouped_gemm_swiglu_quantBlockScaledContiguousGroupedGemmKernel_object_at__TiledMMA_ThrLayoutVMNK11110000_PermutationMNK____MMAAt_0 --------------------------
	.section	.nv.constant0.kernel_cutlass_kernel_cudnngrouped_gemmgrouped_gemm_swiglugrouped_gemm_swiglu_quantBlockScaledContiguousGroupedGemmKernel_object_at__TiledMMA_ThrLayoutVMNK11110000_PermutationMNK____MMAAt_0,"a",@progbits
	.sectionflags	@""
	.align	4
.nv.constant0.kernel_cutlass_kernel_cudnngrouped_gemmgrouped_gemm_swiglugrouped_gemm_swiglu_quantBlockScaledContiguousGroupedGemmKernel_object_at__TiledMMA_ThrLayoutVMNK11110000_PermutationMNK____MMAAt_0:
	.zero		1924


//--------------------- SYMBOLS --------------------------

	.type		.nv.reservedSmem.offset0,@object
	.size		.nv.reservedSmem.offset0,0x4
	.type		.nv.reservedSmem.cap,@object
	.size		.nv.reservedSmem.cap,0x4
